//
// Generated by NVIDIA NVVM Compiler
//
// Compiler Build ID: CL-36424714
// Cuda compilation tools, release 13.0, V13.0.88
// Based on NVVM 20.0.0
//

.version 9.0
.target sm_100
.address_size 64

	// .globl	_Z22matrix_multiply_kernelPiS_S_S_S_iii
// _ZZ22matrix_multiply_kernelPiS_S_S_S_iiiE4Ecol has been demoted

.visible .entry _Z22matrix_multiply_kernelPiS_S_S_S_iii(
	.param .u64 .ptr .align 1 _Z22matrix_multiply_kernelPiS_S_S_S_iii_param_0,
	.param .u64 .ptr .align 1 _Z22matrix_multiply_kernelPiS_S_S_S_iii_param_1,
	.param .u64 .ptr .align 1 _Z22matrix_multiply_kernelPiS_S_S_S_iii_param_2,
	.param .u64 .ptr .align 1 _Z22matrix_multiply_kernelPiS_S_S_S_iii_param_3,
	.param .u64 .ptr .align 1 _Z22matrix_multiply_kernelPiS_S_S_S_iii_param_4,
	.param .u32 _Z22matrix_multiply_kernelPiS_S_S_S_iii_param_5,
	.param .u32 _Z22matrix_multiply_kernelPiS_S_S_S_iii_param_6,
	.param .u32 _Z22matrix_multiply_kernelPiS_S_S_S_iii_param_7
)
{
	.reg .pred 	%p<39>;
	.reg .b32 	%r<376>;
	.reg .b64 	%rd<117>;
	// demoted variable
	.shared .align 4 .b8 _ZZ22matrix_multiply_kernelPiS_S_S_S_iiiE4Ecol[4096];
	ld.param.u64 	%rd5, [_Z22matrix_multiply_kernelPiS_S_S_S_iii_param_1];
	ld.param.u32 	%r90, [_Z22matrix_multiply_kernelPiS_S_S_S_iii_param_5];
	ld.param.u32 	%r91, [_Z22matrix_multiply_kernelPiS_S_S_S_iii_param_6];
	ld.param.u32 	%r92, [_Z22matrix_multiply_kernelPiS_S_S_S_iii_param_7];
	mov.u32 	%r1, %ctaid.x;
	mov.u32 	%r2, %tid.x;
	setp.eq.s32 	%p2, %r2, 0;
	setp.gt.s32 	%p3, %r90, 0;
	and.pred  	%p1, %p2, %p3;
	not.pred 	%p4, %p1;
	@%p4 bra 	$L__BB0_13;
	and.b32  	%r3, %r90, 15;
	setp.lt.u32 	%p5, %r90, 16;
	mov.b32 	%r348, 0;
	@%p5 bra 	$L__BB0_4;
	and.b32  	%r348, %r90, 2147483632;
	mov.u32 	%r95, _ZZ22matrix_multiply_kernelPiS_S_S_S_iiiE4Ecol;
	add.s32 	%r345, %r95, 32;
	neg.s32 	%r346, %r348;
$L__BB0_3:
	.pragma "nounroll";
	mov.b32 	%r96, 0;
	st.shared.u32 	[%r345+-32], %r96;
	st.shared.u32 	[%r345+-28], %r96;
	st.shared.u32 	[%r345+-24], %r96;
	st.shared.u32 	[%r345+-20], %r96;
	st.shared.u32 	[%r345+-16], %r96;
	st.shared.u32 	[%r345+-12], %r96;
	st.shared.u32 	[%r345+-8], %r96;
	st.shared.u32 	[%r345+-4], %r96;
	st.shared.u32 	[%r345], %r96;
	st.shared.u32 	[%r345+4], %r96;
	st.shared.u32 	[%r345+8], %r96;
	st.shared.u32 	[%r345+12], %r96;
	st.shared.u32 	[%r345+16], %r96;
	st.shared.u32 	[%r345+20], %r96;
	st.shared.u32 	[%r345+24], %r96;
	st.shared.u32 	[%r345+28], %r96;
	add.s32 	%r346, %r346, 16;
	add.s32 	%r345, %r345, 64;
	setp.ne.s32 	%p6, %r346, 0;
	@%p6 bra 	$L__BB0_3;
$L__BB0_4:
	setp.eq.s32 	%p7, %r3, 0;
	@%p7 bra 	$L__BB0_13;
	and.b32  	%r11, %r90, 7;
	setp.lt.u32 	%p8, %r3, 8;
	@%p8 bra 	$L__BB0_7;
	shl.b32 	%r97, %r348, 2;
	mov.u32 	%r98, _ZZ22matrix_multiply_kernelPiS_S_S_S_iiiE4Ecol;
	add.s32 	%r99, %r98, %r97;
	mov.b32 	%r100, 0;
	st.shared.u32 	[%r99], %r100;
	st.shared.u32 	[%r99+4], %r100;
	st.shared.u32 	[%r99+8], %r100;
	st.shared.u32 	[%r99+12], %r100;
	st.shared.u32 	[%r99+16], %r100;
	st.shared.u32 	[%r99+20], %r100;
	st.shared.u32 	[%r99+24], %r100;
	st.shared.u32 	[%r99+28], %r100;
	add.s32 	%r348, %r348, 8;
$L__BB0_7:
	setp.eq.s32 	%p9, %r11, 0;
	@%p9 bra 	$L__BB0_13;
	and.b32  	%r14, %r90, 3;
	setp.lt.u32 	%p10, %r11, 4;
	@%p10 bra 	$L__BB0_10;
	shl.b32 	%r101, %r348, 2;
	mov.u32 	%r102, _ZZ22matrix_multiply_kernelPiS_S_S_S_iiiE4Ecol;
	add.s32 	%r103, %r102, %r101;
	mov.b32 	%r104, 0;
	st.shared.u32 	[%r103], %r104;
	st.shared.u32 	[%r103+4], %r104;
	st.shared.u32 	[%r103+8], %r104;
	st.shared.u32 	[%r103+12], %r104;
	add.s32 	%r348, %r348, 4;
$L__BB0_10:
	setp.eq.s32 	%p11, %r14, 0;
	@%p11 bra 	$L__BB0_13;
	shl.b32 	%r105, %r348, 2;
	mov.u32 	%r106, _ZZ22matrix_multiply_kernelPiS_S_S_S_iiiE4Ecol;
	add.s32 	%r351, %r106, %r105;
	neg.s32 	%r350, %r14;
$L__BB0_12:
	.pragma "nounroll";
	mov.b32 	%r107, 0;
	st.shared.u32 	[%r351], %r107;
	add.s32 	%r351, %r351, 4;
	add.s32 	%r350, %r350, 1;
	setp.ne.s32 	%p12, %r350, 0;
	@%p12 bra 	$L__BB0_12;
$L__BB0_13:
	setp.lt.s32 	%p13, %r90, 1;
	bar.sync 	0;
	@%p13 bra 	$L__BB0_38;
	mad.lo.s32 	%r109, %r92, %r2, %r1;
	cvta.to.global.u64 	%rd9, %rd5;
	mul.wide.s32 	%rd10, %r109, 4;
	add.s64 	%rd11, %rd9, %rd10;
	ld.global.u32 	%r23, [%rd11];
	and.b32  	%r24, %r90, 15;
	setp.lt.u32 	%p14, %r90, 16;
	mov.b32 	%r353, 0;
	@%p14 bra 	$L__BB0_17;
	mov.u32 	%r111, _ZZ22matrix_multiply_kernelPiS_S_S_S_iiiE4Ecol;
	add.s32 	%r358, %r111, 32;
	and.b32  	%r112, %r90, 2147483632;
	neg.s32 	%r360, %r112;
	mul.wide.s32 	%rd15, %r91, 4;
	mov.u32 	%r359, %r2;
$L__BB0_16:
	.pragma "nounroll";
	ld.param.u64 	%rd111, [_Z22matrix_multiply_kernelPiS_S_S_S_iii_param_0];
	and.b32  	%r353, %r90, 2147483632;
	cvta.to.global.u64 	%rd12, %rd111;
	mul.wide.s32 	%rd13, %r359, 4;
	add.s64 	%rd14, %rd12, %rd13;
	ld.global.u32 	%r113, [%rd14];
	mul.lo.s32 	%r114, %r23, %r113;
	atom.shared.add.u32 	%r115, [%r358+-32], %r114;
	add.s64 	%rd16, %rd14, %rd15;
	ld.global.u32 	%r116, [%rd16];
	mul.lo.s32 	%r117, %r23, %r116;
	atom.shared.add.u32 	%r118, [%r358+-28], %r117;
	add.s64 	%rd17, %rd16, %rd15;
	ld.global.u32 	%r119, [%rd17];
	mul.lo.s32 	%r120, %r23, %r119;
	atom.shared.add.u32 	%r121, [%r358+-24], %r120;
	add.s64 	%rd18, %rd17, %rd15;
	ld.global.u32 	%r122, [%rd18];
	mul.lo.s32 	%r123, %r23, %r122;
	atom.shared.add.u32 	%r124, [%r358+-20], %r123;
	add.s64 	%rd19, %rd18, %rd15;
	ld.global.u32 	%r125, [%rd19];
	mul.lo.s32 	%r126, %r23, %r125;
	atom.shared.add.u32 	%r127, [%r358+-16], %r126;
	add.s64 	%rd20, %rd19, %rd15;
	ld.global.u32 	%r128, [%rd20];
	mul.lo.s32 	%r129, %r23, %r128;
	atom.shared.add.u32 	%r130, [%r358+-12], %r129;
	add.s64 	%rd21, %rd20, %rd15;
	ld.global.u32 	%r131, [%rd21];
	mul.lo.s32 	%r132, %r23, %r131;
	atom.shared.add.u32 	%r133, [%r358+-8], %r132;
	add.s64 	%rd22, %rd21, %rd15;
	ld.global.u32 	%r134, [%rd22];
	mul.lo.s32 	%r135, %r23, %r134;
	atom.shared.add.u32 	%r136, [%r358+-4], %r135;
	add.s64 	%rd23, %rd22, %rd15;
	ld.global.u32 	%r137, [%rd23];
	mul.lo.s32 	%r138, %r23, %r137;
	atom.shared.add.u32 	%r139, [%r358], %r138;
	add.s64 	%rd24, %rd23, %rd15;
	ld.global.u32 	%r140, [%rd24];
	mul.lo.s32 	%r141, %r23, %r140;
	atom.shared.add.u32 	%r142, [%r358+4], %r141;
	add.s64 	%rd25, %rd24, %rd15;
	ld.global.u32 	%r143, [%rd25];
	mul.lo.s32 	%r144, %r23, %r143;
	atom.shared.add.u32 	%r145, [%r358+8], %r144;
	add.s64 	%rd26, %rd25, %rd15;
	ld.global.u32 	%r146, [%rd26];
	mul.lo.s32 	%r147, %r23, %r146;
	atom.shared.add.u32 	%r148, [%r358+12], %r147;
	add.s64 	%rd27, %rd26, %rd15;
	ld.global.u32 	%r149, [%rd27];
	mul.lo.s32 	%r150, %r23, %r149;
	atom.shared.add.u32 	%r151, [%r358+16], %r150;
	add.s64 	%rd28, %rd27, %rd15;
	ld.global.u32 	%r152, [%rd28];
	mul.lo.s32 	%r153, %r23, %r152;
	atom.shared.add.u32 	%r154, [%r358+20], %r153;
	add.s64 	%rd29, %rd28, %rd15;
	ld.global.u32 	%r155, [%rd29];
	mul.lo.s32 	%r156, %r23, %r155;
	atom.shared.add.u32 	%r157, [%r358+24], %r156;
	add.s64 	%rd30, %rd29, %rd15;
	ld.global.u32 	%r158, [%rd30];
	mul.lo.s32 	%r159, %r23, %r158;
	atom.shared.add.u32 	%r160, [%r358+28], %r159;
	add.s32 	%r360, %r360, 16;
	shl.b32 	%r161, %r91, 4;
	add.s32 	%r359, %r359, %r161;
	add.s32 	%r358, %r358, 64;
	setp.eq.s32 	%p15, %r360, 0;
	@%p15 bra 	$L__BB0_17;
	bra.uni 	$L__BB0_16;
$L__BB0_17:
	setp.eq.s32 	%p16, %r24, 0;
	@%p16 bra 	$L__BB0_26;
	ld.param.u64 	%rd112, [_Z22matrix_multiply_kernelPiS_S_S_S_iii_param_0];
	cvta.to.global.u64 	%rd1, %rd112;
	and.b32  	%r27, %r90, 7;
	setp.lt.u32 	%p17, %r24, 8;
	@%p17 bra 	$L__BB0_20;
	mad.lo.s32 	%r162, %r353, %r91, %r2;
	mul.wide.s32 	%rd31, %r162, 4;
	add.s64 	%rd32, %rd1, %rd31;
	ld.global.u32 	%r163, [%rd32];
	mul.lo.s32 	%r164, %r23, %r163;
	shl.b32 	%r165, %r353, 2;
	mov.u32 	%r166, _ZZ22matrix_multiply_kernelPiS_S_S_S_iiiE4Ecol;
	add.s32 	%r167, %r166, %r165;
	atom.shared.add.u32 	%r168, [%r167], %r164;
	mul.wide.s32 	%rd33, %r91, 4;
	add.s64 	%rd34, %rd32, %rd33;
	ld.global.u32 	%r169, [%rd34];
	mul.lo.s32 	%r170, %r23, %r169;
	atom.shared.add.u32 	%r171, [%r167+4], %r170;
	add.s64 	%rd35, %rd34, %rd33;
	ld.global.u32 	%r172, [%rd35];
	mul.lo.s32 	%r173, %r23, %r172;
	atom.shared.add.u32 	%r174, [%r167+8], %r173;
	add.s64 	%rd36, %rd35, %rd33;
	ld.global.u32 	%r175, [%rd36];
	mul.lo.s32 	%r176, %r23, %r175;
	atom.shared.add.u32 	%r177, [%r167+12], %r176;
	add.s64 	%rd37, %rd36, %rd33;
	ld.global.u32 	%r178, [%rd37];
	mul.lo.s32 	%r179, %r23, %r178;
	atom.shared.add.u32 	%r180, [%r167+16], %r179;
	add.s64 	%rd38, %rd37, %rd33;
	ld.global.u32 	%r181, [%rd38];
	mul.lo.s32 	%r182, %r23, %r181;
	atom.shared.add.u32 	%r183, [%r167+20], %r182;
	add.s64 	%rd39, %rd38, %rd33;
	ld.global.u32 	%r184, [%rd39];
	mul.lo.s32 	%r185, %r23, %r184;
	atom.shared.add.u32 	%r186, [%r167+24], %r185;
	add.s64 	%rd40, %rd39, %rd33;
	ld.global.u32 	%r187, [%rd40];
	mul.lo.s32 	%r188, %r23, %r187;
	atom.shared.add.u32 	%r189, [%r167+28], %r188;
	add.s32 	%r353, %r353, 8;
$L__BB0_20:
	setp.eq.s32 	%p18, %r27, 0;
	@%p18 bra 	$L__BB0_26;
	and.b32  	%r30, %r90, 3;
	setp.lt.u32 	%p19, %r27, 4;
	@%p19 bra 	$L__BB0_23;
	mad.lo.s32 	%r190, %r353, %r91, %r2;
	mul.wide.s32 	%rd41, %r190, 4;
	add.s64 	%rd42, %rd1, %rd41;
	ld.global.u32 	%r191, [%rd42];
	mul.lo.s32 	%r192, %r23, %r191;
	shl.b32 	%r193, %r353, 2;
	mov.u32 	%r194, _ZZ22matrix_multiply_kernelPiS_S_S_S_iiiE4Ecol;
	add.s32 	%r195, %r194, %r193;
	atom.shared.add.u32 	%r196, [%r195], %r192;
	mul.wide.s32 	%rd43, %r91, 4;
	add.s64 	%rd44, %rd42, %rd43;
	ld.global.u32 	%r197, [%rd44];
	mul.lo.s32 	%r198, %r23, %r197;
	atom.shared.add.u32 	%r199, [%r195+4], %r198;
	add.s64 	%rd45, %rd44, %rd43;
	ld.global.u32 	%r200, [%rd45];
	mul.lo.s32 	%r201, %r23, %r200;
	atom.shared.add.u32 	%r202, [%r195+8], %r201;
	add.s64 	%rd46, %rd45, %rd43;
	ld.global.u32 	%r203, [%rd46];
	mul.lo.s32 	%r204, %r23, %r203;
	atom.shared.add.u32 	%r205, [%r195+12], %r204;
	add.s32 	%r353, %r353, 4;
$L__BB0_23:
	setp.eq.s32 	%p20, %r30, 0;
	@%p20 bra 	$L__BB0_26;
	shl.b32 	%r206, %r353, 2;
	mov.u32 	%r207, _ZZ22matrix_multiply_kernelPiS_S_S_S_iiiE4Ecol;
	add.s32 	%r357, %r207, %r206;
	mad.lo.s32 	%r356, %r353, %r91, %r2;
	neg.s32 	%r355, %r30;
$L__BB0_25:
	.pragma "nounroll";
	mul.wide.s32 	%rd47, %r356, 4;
	add.s64 	%rd48, %rd1, %rd47;
	ld.global.u32 	%r208, [%rd48];
	mul.lo.s32 	%r209, %r23, %r208;
	atom.shared.add.u32 	%r210, [%r357], %r209;
	add.s32 	%r357, %r357, 4;
	add.s32 	%r356, %r356, %r91;
	add.s32 	%r355, %r355, 1;
	setp.ne.s32 	%p21, %r355, 0;
	@%p21 bra 	$L__BB0_25;
$L__BB0_26:
	ld.param.u64 	%rd115, [_Z22matrix_multiply_kernelPiS_S_S_S_iii_param_3];
	setp.lt.u32 	%p22, %r90, 16;
	mad.lo.s32 	%r212, %r91, %r1, %r2;
	cvta.to.global.u64 	%rd49, %rd115;
	mul.wide.s32 	%rd50, %r212, 4;
	add.s64 	%rd51, %rd49, %rd50;
	ld.global.u32 	%r42, [%rd51];
	mov.b32 	%r365, 0;
	@%p22 bra 	$L__BB0_29;
	mov.u32 	%r214, _ZZ22matrix_multiply_kernelPiS_S_S_S_iiiE4Ecol;
	add.s32 	%r361, %r214, 32;
	and.b32  	%r215, %r90, 2147483632;
	neg.s32 	%r363, %r215;
	mul.wide.s32 	%rd55, %r91, 4;
	mov.u32 	%r362, %r2;
$L__BB0_28:
	.pragma "nounroll";
	ld.param.u64 	%rd113, [_Z22matrix_multiply_kernelPiS_S_S_S_iii_param_2];
	and.b32  	%r365, %r90, 2147483632;
	cvta.to.global.u64 	%rd52, %rd113;
	mul.wide.s32 	%rd53, %r362, 4;
	add.s64 	%rd54, %rd52, %rd53;
	ld.global.u32 	%r216, [%rd54];
	mul.lo.s32 	%r217, %r42, %r216;
	atom.shared.add.u32 	%r218, [%r361+-32], %r217;
	add.s64 	%rd56, %rd54, %rd55;
	ld.global.u32 	%r219, [%rd56];
	mul.lo.s32 	%r220, %r42, %r219;
	atom.shared.add.u32 	%r221, [%r361+-28], %r220;
	add.s64 	%rd57, %rd56, %rd55;
	ld.global.u32 	%r222, [%rd57];
	mul.lo.s32 	%r223, %r42, %r222;
	atom.shared.add.u32 	%r224, [%r361+-24], %r223;
	add.s64 	%rd58, %rd57, %rd55;
	ld.global.u32 	%r225, [%rd58];
	mul.lo.s32 	%r226, %r42, %r225;
	atom.shared.add.u32 	%r227, [%r361+-20], %r226;
	add.s64 	%rd59, %rd58, %rd55;
	ld.global.u32 	%r228, [%rd59];
	mul.lo.s32 	%r229, %r42, %r228;
	atom.shared.add.u32 	%r230, [%r361+-16], %r229;
	add.s64 	%rd60, %rd59, %rd55;
	ld.global.u32 	%r231, [%rd60];
	mul.lo.s32 	%r232, %r42, %r231;
	atom.shared.add.u32 	%r233, [%r361+-12], %r232;
	add.s64 	%rd61, %rd60, %rd55;
	ld.global.u32 	%r234, [%rd61];
	mul.lo.s32 	%r235, %r42, %r234;
	atom.shared.add.u32 	%r236, [%r361+-8], %r235;
	add.s64 	%rd62, %rd61, %rd55;
	ld.global.u32 	%r237, [%rd62];
	mul.lo.s32 	%r238, %r42, %r237;
	atom.shared.add.u32 	%r239, [%r361+-4], %r238;
	add.s64 	%rd63, %rd62, %rd55;
	ld.global.u32 	%r240, [%rd63];
	mul.lo.s32 	%r241, %r42, %r240;
	atom.shared.add.u32 	%r242, [%r361], %r241;
	add.s64 	%rd64, %rd63, %rd55;
	ld.global.u32 	%r243, [%rd64];
	mul.lo.s32 	%r244, %r42, %r243;
	atom.shared.add.u32 	%r245, [%r361+4], %r244;
	add.s64 	%rd65, %rd64, %rd55;
	ld.global.u32 	%r246, [%rd65];
	mul.lo.s32 	%r247, %r42, %r246;
	atom.shared.add.u32 	%r248, [%r361+8], %r247;
	add.s64 	%rd66, %rd65, %rd55;
	ld.global.u32 	%r249, [%rd66];
	mul.lo.s32 	%r250, %r42, %r249;
	atom.shared.add.u32 	%r251, [%r361+12], %r250;
	add.s64 	%rd67, %rd66, %rd55;
	ld.global.u32 	%r252, [%rd67];
	mul.lo.s32 	%r253, %r42, %r252;
	atom.shared.add.u32 	%r254, [%r361+16], %r253;
	add.s64 	%rd68, %rd67, %rd55;
	ld.global.u32 	%r255, [%rd68];
	mul.lo.s32 	%r256, %r42, %r255;
	atom.shared.add.u32 	%r257, [%r361+20], %r256;
	add.s64 	%rd69, %rd68, %rd55;
	ld.global.u32 	%r258, [%rd69];
	mul.lo.s32 	%r259, %r42, %r258;
	atom.shared.add.u32 	%r260, [%r361+24], %r259;
	add.s64 	%rd70, %rd69, %rd55;
	ld.global.u32 	%r261, [%rd70];
	mul.lo.s32 	%r262, %r42, %r261;
	atom.shared.add.u32 	%r263, [%r361+28], %r262;
	add.s32 	%r363, %r363, 16;
	shl.b32 	%r264, %r91, 4;
	add.s32 	%r362, %r362, %r264;
	add.s32 	%r361, %r361, 64;
	setp.ne.s32 	%p23, %r363, 0;
	@%p23 bra 	$L__BB0_28;
$L__BB0_29:
	setp.eq.s32 	%p24, %r24, 0;
	@%p24 bra 	$L__BB0_38;
	ld.param.u64 	%rd114, [_Z22matrix_multiply_kernelPiS_S_S_S_iii_param_2];
	cvta.to.global.u64 	%rd2, %rd114;
	and.b32  	%r59, %r90, 7;
	setp.lt.u32 	%p25, %r24, 8;
	@%p25 bra 	$L__BB0_32;
	mad.lo.s32 	%r265, %r365, %r91, %r2;
	mul.wide.s32 	%rd71, %r265, 4;
	add.s64 	%rd72, %rd2, %rd71;
	ld.global.u32 	%r266, [%rd72];
	mul.lo.s32 	%r267, %r42, %r266;
	shl.b32 	%r268, %r365, 2;
	mov.u32 	%r269, _ZZ22matrix_multiply_kernelPiS_S_S_S_iiiE4Ecol;
	add.s32 	%r270, %r269, %r268;
	atom.shared.add.u32 	%r271, [%r270], %r267;
	mul.wide.s32 	%rd73, %r91, 4;
	add.s64 	%rd74, %rd72, %rd73;
	ld.global.u32 	%r272, [%rd74];
	mul.lo.s32 	%r273, %r42, %r272;
	atom.shared.add.u32 	%r274, [%r270+4], %r273;
	add.s64 	%rd75, %rd74, %rd73;
	ld.global.u32 	%r275, [%rd75];
	mul.lo.s32 	%r276, %r42, %r275;
	atom.shared.add.u32 	%r277, [%r270+8], %r276;
	add.s64 	%rd76, %rd75, %rd73;
	ld.global.u32 	%r278, [%rd76];
	mul.lo.s32 	%r279, %r42, %r278;
	atom.shared.add.u32 	%r280, [%r270+12], %r279;
	add.s64 	%rd77, %rd76, %rd73;
	ld.global.u32 	%r281, [%rd77];
	mul.lo.s32 	%r282, %r42, %r281;
	atom.shared.add.u32 	%r283, [%r270+16], %r282;
	add.s64 	%rd78, %rd77, %rd73;
	ld.global.u32 	%r284, [%rd78];
	mul.lo.s32 	%r285, %r42, %r284;
	atom.shared.add.u32 	%r286, [%r270+20], %r285;
	add.s64 	%rd79, %rd78, %rd73;
	ld.global.u32 	%r287, [%rd79];
	mul.lo.s32 	%r288, %r42, %r287;
	atom.shared.add.u32 	%r289, [%r270+24], %r288;
	add.s64 	%rd80, %rd79, %rd73;
	ld.global.u32 	%r290, [%rd80];
	mul.lo.s32 	%r291, %r42, %r290;
	atom.shared.add.u32 	%r292, [%r270+28], %r291;
	add.s32 	%r365, %r365, 8;
$L__BB0_32:
	setp.eq.s32 	%p26, %r59, 0;
	@%p26 bra 	$L__BB0_38;
	and.b32  	%r62, %r90, 3;
	setp.lt.u32 	%p27, %r59, 4;
	@%p27 bra 	$L__BB0_35;
	mad.lo.s32 	%r293, %r365, %r91, %r2;
	mul.wide.s32 	%rd81, %r293, 4;
	add.s64 	%rd82, %rd2, %rd81;
	ld.global.u32 	%r294, [%rd82];
	mul.lo.s32 	%r295, %r42, %r294;
	shl.b32 	%r296, %r365, 2;
	mov.u32 	%r297, _ZZ22matrix_multiply_kernelPiS_S_S_S_iiiE4Ecol;
	add.s32 	%r298, %r297, %r296;
	atom.shared.add.u32 	%r299, [%r298], %r295;
	mul.wide.s32 	%rd83, %r91, 4;
	add.s64 	%rd84, %rd82, %rd83;
	ld.global.u32 	%r300, [%rd84];
	mul.lo.s32 	%r301, %r42, %r300;
	atom.shared.add.u32 	%r302, [%r298+4], %r301;
	add.s64 	%rd85, %rd84, %rd83;
	ld.global.u32 	%r303, [%rd85];
	mul.lo.s32 	%r304, %r42, %r303;
	atom.shared.add.u32 	%r305, [%r298+8], %r304;
	add.s64 	%rd86, %rd85, %rd83;
	ld.global.u32 	%r306, [%rd86];
	mul.lo.s32 	%r307, %r42, %r306;
	atom.shared.add.u32 	%r308, [%r298+12], %r307;
	add.s32 	%r365, %r365, 4;
$L__BB0_35:
	setp.eq.s32 	%p28, %r62, 0;
	@%p28 bra 	$L__BB0_38;
	shl.b32 	%r309, %r365, 2;
	mov.u32 	%r310, _ZZ22matrix_multiply_kernelPiS_S_S_S_iiiE4Ecol;
	add.s32 	%r369, %r310, %r309;
	mad.lo.s32 	%r368, %r365, %r91, %r2;
	neg.s32 	%r367, %r62;
$L__BB0_37:
	.pragma "nounroll";
	mul.wide.s32 	%rd87, %r368, 4;
	add.s64 	%rd88, %rd2, %rd87;
	ld.global.u32 	%r311, [%rd88];
	mul.lo.s32 	%r312, %r42, %r311;
	atom.shared.add.u32 	%r313, [%r369], %r312;
	add.s32 	%r369, %r369, 4;
	add.s32 	%r368, %r368, %r91;
	add.s32 	%r367, %r367, 1;
	setp.ne.s32 	%p29, %r367, 0;
	@%p29 bra 	$L__BB0_37;
$L__BB0_38:
	bar.sync 	0;
	@%p4 bra 	$L__BB0_50;
	ld.param.u64 	%rd116, [_Z22matrix_multiply_kernelPiS_S_S_S_iii_param_4];
	cvta.to.global.u64 	%rd3, %rd116;
	and.b32  	%r74, %r90, 7;
	setp.lt.u32 	%p31, %r90, 8;
	mov.b32 	%r374, 0;
	@%p31 bra 	$L__BB0_42;
	and.b32  	%r374, %r90, 2147483640;
	neg.s32 	%r372, %r374;
	mov.u32 	%r316, _ZZ22matrix_multiply_kernelPiS_S_S_S_iiiE4Ecol;
	add.s32 	%r370, %r316, 16;
	shl.b32 	%r77, %r92, 3;
	mul.wide.s32 	%rd91, %r92, 4;
	mov.u32 	%r371, %r1;
$L__BB0_41:
	.pragma "nounroll";
	ld.shared.u32 	%r317, [%r370+-16];
	mul.wide.s32 	%rd89, %r371, 4;
	add.s64 	%rd90, %rd3, %rd89;
	st.global.u32 	[%rd90], %r317;
	ld.shared.u32 	%r318, [%r370+-12];
	add.s64 	%rd92, %rd90, %rd91;
	st.global.u32 	[%rd92], %r318;
	ld.shared.u32 	%r319, [%r370+-8];
	add.s64 	%rd93, %rd92, %rd91;
	st.global.u32 	[%rd93], %r319;
	ld.shared.u32 	%r320, [%r370+-4];
	add.s64 	%rd94, %rd93, %rd91;
	st.global.u32 	[%rd94], %r320;
	ld.shared.u32 	%r321, [%r370];
	add.s64 	%rd95, %rd94, %rd91;
	st.global.u32 	[%rd95], %r321;
	ld.shared.u32 	%r322, [%r370+4];
	add.s64 	%rd96, %rd95, %rd91;
	st.global.u32 	[%rd96], %r322;
	ld.shared.u32 	%r323, [%r370+8];
	add.s64 	%rd97, %rd96, %rd91;
	st.global.u32 	[%rd97], %r323;
	ld.shared.u32 	%r324, [%r370+12];
	add.s64 	%rd98, %rd97, %rd91;
	st.global.u32 	[%rd98], %r324;
	add.s32 	%r372, %r372, 8;
	add.s32 	%r371, %r371, %r77;
	add.s32 	%r370, %r370, 32;
	setp.ne.s32 	%p32, %r372, 0;
	@%p32 bra 	$L__BB0_41;
$L__BB0_42:
	setp.eq.s32 	%p33, %r74, 0;
	@%p33 bra 	$L__BB0_50;
	and.b32  	%r85, %r90, 3;
	setp.lt.u32 	%p34, %r74, 4;
	@%p34 bra 	$L__BB0_45;
	shl.b32 	%r325, %r374, 2;
	mov.u32 	%r326, _ZZ22matrix_multiply_kernelPiS_S_S_S_iiiE4Ecol;
	add.s32 	%r327, %r326, %r325;
	ld.shared.u32 	%r328, [%r327];
	mad.lo.s32 	%r329, %r374, %r92, %r1;
	mul.wide.s32 	%rd99, %r329, 4;
	add.s64 	%rd100, %rd3, %rd99;
	st.global.u32 	[%rd100], %r328;
	ld.shared.u32 	%r330, [%r327+4];
	mul.wide.s32 	%rd101, %r92, 4;
	add.s64 	%rd102, %rd100, %rd101;
	st.global.u32 	[%rd102], %r330;
	ld.shared.u32 	%r331, [%r327+8];
	add.s64 	%rd103, %rd102, %rd101;
	st.global.u32 	[%rd103], %r331;
	ld.shared.u32 	%r332, [%r327+12];
	add.s64 	%rd104, %rd103, %rd101;
	st.global.u32 	[%rd104], %r332;
	add.s32 	%r374, %r374, 4;
$L__BB0_45:
	setp.eq.s32 	%p35, %r85, 0;
	@%p35 bra 	$L__BB0_50;
	setp.eq.s32 	%p36, %r85, 1;
	@%p36 bra 	$L__BB0_48;
	shl.b32 	%r333, %r374, 2;
	mov.u32 	%r334, _ZZ22matrix_multiply_kernelPiS_S_S_S_iiiE4Ecol;
	add.s32 	%r335, %r334, %r333;
	ld.shared.u32 	%r336, [%r335];
	mad.lo.s32 	%r337, %r374, %r92, %r1;
	mul.wide.s32 	%rd105, %r337, 4;
	add.s64 	%rd106, %rd3, %rd105;
	st.global.u32 	[%rd106], %r336;
	ld.shared.u32 	%r338, [%r335+4];
	mul.wide.s32 	%rd107, %r92, 4;
	add.s64 	%rd108, %rd106, %rd107;
	st.global.u32 	[%rd108], %r338;
	add.s32 	%r374, %r374, 2;
$L__BB0_48:
	and.b32  	%r339, %r90, 1;
	setp.eq.b32 	%p37, %r339, 1;
	not.pred 	%p38, %p37;
	@%p38 bra 	$L__BB0_50;
	shl.b32 	%r340, %r374, 2;
	mov.u32 	%r341, _ZZ22matrix_multiply_kernelPiS_S_S_S_iiiE4Ecol;
	add.s32 	%r342, %r341, %r340;
	ld.shared.u32 	%r343, [%r342];
	mad.lo.s32 	%r344, %r374, %r92, %r1;
	mul.wide.s32 	%rd109, %r344, 4;
	add.s64 	%rd110, %rd3, %rd109;
	st.global.u32 	[%rd110], %r343;
$L__BB0_50:
	ret;

}


// ===== COMPILED SASS (sm_100) =====

	.target	sm_100

	.elftype	@"ET_EXEC"


//--------------------- .note.nv.tkinfo           --------------------------
	.section	.note.nv.tkinfo,"",@"SHT_NOTE"
	.sectionflags	@"SHF_NOTE_NV_TKINFO"
	.tkinfo
        /*0018*/ 	.word	0x00000002
        /*0030*/ 	.string	""
        /*0030*/ 	.string	"ptxas"
        /*0030*/ 	.string	"Cuda compilation tools, release 13.0, V13.0.88"
        /*0030*/ 	.string	"Build cuda_13.0.r13.0/compiler.36424714_0"
        /*0030*/ 	.string	"-arch sm_100 -m 64 "



//--------------------- .note.nv.cuinfo           --------------------------
	.section	.note.nv.cuinfo,"",@"SHT_NOTE"
	.sectionflags	@"SHF_NOTE_NV_CUINFO"
        /*0018*/ 	.short	0x0002
        /*001a*/ 	.short	0x0064
        /*001c*/ 	.short	0x0082
	.zero		2


//--------------------- .nv.info                  --------------------------
	.section	.nv.info,"",@"SHT_CUDA_INFO"
	.align	4


	//----- nvinfo : EIATTR_REGCOUNT
	.align		4
        /*0000*/ 	.byte	0x04, 0x2f
        /*0002*/ 	.short	(.L_1 - .L_0)
	.align		4
.L_0:
        /*0004*/ 	.word	index@(_Z22matrix_multiply_kernelPiS_S_S_S_iii)
        /*0008*/ 	.word	0x00000020


	//----- nvinfo : EIATTR_FRAME_SIZE
	.align		4
.L_1:
        /*000c*/ 	.byte	0x04, 0x11
        /*000e*/ 	.short	(.L_3 - .L_2)
	.align		4
.L_2:
        /*0010*/ 	.word	index@(_Z22matrix_multiply_kernelPiS_S_S_S_iii)
        /*0014*/ 	.word	0x00000000


	//----- nvinfo : EIATTR_MIN_STACK_SIZE
	.align		4
.L_3:
        /*0018*/ 	.byte	0x04, 0x12
        /*001a*/ 	.short	(.L_5 - .L_4)
	.align		4
.L_4:
        /*001c*/ 	.word	index@(_Z22matrix_multiply_kernelPiS_S_S_S_iii)
        /*0020*/ 	.word	0x00000000
.L_5:


//--------------------- .nv.compat                --------------------------
	.section	.nv.compat,"",@"SHT_CUDA_COMPAT_INFO"
	.align	4
        /*0000*/ 	.byte	0x02, 0x09, 0x00, 0x00, 0x02, 0x02, 0x01, 0x00, 0x02, 0x05, 0x05, 0x00, 0x03, 0x07, 0x01, 0x01
        /*0010*/ 	.byte	0x02, 0x03, 0x00, 0x00, 0x02, 0x06, 0x01, 0x00, 0x04, 0x0b, 0x08, 0x00, 0x09, 0x00, 0x00, 0x00
        /*0020*/ 	.byte	0x00, 0x00, 0x00, 0x00


//--------------------- .nv.info._Z22matrix_multiply_kernelPiS_S_S_S_iii --------------------------
	.section	.nv.info._Z22matrix_multiply_kernelPiS_S_S_S_iii,"",@"SHT_CUDA_INFO"
	.sectionflags	@""
	.align	4


	//----- nvinfo : EIATTR_CUDA_API_VERSION
	.align		4
        /*0000*/ 	.byte	0x04, 0x37
        /*0002*/ 	.short	(.L_7 - .L_6)
.L_6:
        /*0004*/ 	.word	0x00000082


	//----- nvinfo : EIATTR_KPARAM_INFO
	.align		4
.L_7:
        /*0008*/ 	.byte	0x04, 0x17
        /*000a*/ 	.short	(.L_9 - .L_8)
.L_8:
        /*000c*/ 	.word	0x00000000
        /*0010*/ 	.short	0x0007
        /*0012*/ 	.short	0x0030
        /*0014*/ 	.byte	0x00, 0xf0, 0x11, 0x00


	//----- nvinfo : EIATTR_KPARAM_INFO
	.align		4
.L_9:
        /*0018*/ 	.byte	0x04, 0x17
        /*001a*/ 	.short	(.L_11 - .L_10)
.L_10:
        /*001c*/ 	.word	0x00000000
        /*0020*/ 	.short	0x0006
        /*0022*/ 	.short	0x002c
        /*0024*/ 	.byte	0x00, 0xf0, 0x11, 0x00


	//----- nvinfo : EIATTR_KPARAM_INFO
	.align		4
.L_11:
        /*0028*/ 	.byte	0x04, 0x17
        /*002a*/ 	.short	(.L_13 - .L_12)
.L_12:
        /*002c*/ 	.word	0x00000000
        /*0030*/ 	.short	0x0005
        /*0032*/ 	.short	0x0028
        /*0034*/ 	.byte	0x00, 0xf0, 0x11, 0x00


	//----- nvinfo : EIATTR_KPARAM_INFO
	.align		4
.L_13:
        /*0038*/ 	.byte	0x04, 0x17
        /*003a*/ 	.short	(.L_15 - .L_14)
.L_14:
        /*003c*/ 	.word	0x00000000
        /*0040*/ 	.short	0x0004
        /*0042*/ 	.short	0x0020
        /*0044*/ 	.byte	0x00, 0xf5, 0x21, 0x00


	//----- nvinfo : EIATTR_KPARAM_INFO
	.align		4
.L_15:
        /*0048*/ 	.byte	0x04, 0x17
        /*004a*/ 	.short	(.L_17 - .L_16)
.L_16:
        /*004c*/ 	.word	0x00000000
        /*0050*/ 	.short	0x0003
        /*0052*/ 	.short	0x0018
        /*0054*/ 	.byte	0x00, 0xf5, 0x21, 0x00


	//----- nvinfo : EIATTR_KPARAM_INFO
	.align		4
.L_17:
        /*0058*/ 	.byte	0x04, 0x17
        /*005a*/ 	.short	(.L_19 - .L_18)
.L_18:
        /*005c*/ 	.word	0x00000000
        /*0060*/ 	.short	0x0002
        /*0062*/ 	.short	0x0010
        /*0064*/ 	.byte	0x00, 0xf5, 0x21, 0x00


	//----- nvinfo : EIATTR_KPARAM_INFO
	.align		4
.L_19:
        /*0068*/ 	.byte	0x04, 0x17
        /*006a*/ 	.short	(.L_21 - .L_20)
.L_20:
        /*006c*/ 	.word	0x00000000
        /*0070*/ 	.short	0x0001
        /*0072*/ 	.short	0x0008
        /*0074*/ 	.byte	0x00, 0xf5, 0x21, 0x00


	//----- nvinfo : EIATTR_KPARAM_INFO
	.align		4
.L_21:
        /*0078*/ 	.byte	0x04, 0x17
        /*007a*/ 	.short	(.L_23 - .L_22)
.L_22:
        /*007c*/ 	.word	0x00000000
        /*0080*/ 	.short	0x0000
        /*0082*/ 	.short	0x0000
        /*0084*/ 	.byte	0x00, 0xf5, 0x21, 0x00


	//----- nvinfo : EIATTR_SPARSE_MMA_MASK
	.align		4
.L_23:
        /*0088*/ 	.byte	0x03, 0x50
        /*008a*/ 	.short	0x0000


	//----- nvinfo : EIATTR_MAXREG_COUNT
	.align		4
        /*008c*/ 	.byte	0x03, 0x1b
        /*008e*/ 	.short	0x00ff


	//----- nvinfo : EIATTR_NUM_BARRIERS
	.align		4
        /*0090*/ 	.byte	0x02, 0x4c
        /*0092*/ 	.byte	0x01
	.zero		1


	//----- nvinfo : EIATTR_MERCURY_ISA_VERSION
	.align		4
        /*0094*/ 	.byte	0x03, 0x5f
        /*0096*/ 	.short	0x0101


	//----- nvinfo : EIATTR_INT_WARP_WIDE_INSTR_OFFSETS
	.align		4
        /*0098*/ 	.byte	0x04, 0x31
        /*009a*/ 	.short	(.L_25 - .L_24)


	//   ....[0]....
.L_24:
        /*009c*/ 	.word	0x00000710


	//   ....[1]....
        /*00a0*/ 	.word	0x00000760


	//   ....[2]....
        /*00a4*/ 	.word	0x000007a0


	//   ....[3]....
        /*00a8*/ 	.word	0x000007c0


	//   ....[4]....
        /*00ac*/ 	.word	0x00000810


	//   ....[5]....
        /*00b0*/ 	.word	0x00000830


	//   ....[6]....
        /*00b4*/ 	.word	0x00000840


	//   ....[7]....
        /*00b8*/ 	.word	0x00000860


	//   ....[8]....
        /*00bc*/ 	.word	0x00000890


	//   ....[9]....
        /*00c0*/ 	.word	0x000008c0


	//   ....[10]....
        /*00c4*/ 	.word	0x000008e0


	//   ....[11]....
        /*00c8*/ 	.word	0x00000910


	//   ....[12]....
        /*00cc*/ 	.word	0x00000950


	//   ....[13]....
        /*00d0*/ 	.word	0x00000960


	//   ....[14]....
        /*00d4*/ 	.word	0x00000990


	//   ....[15]....
        /*00d8*/ 	.word	0x00000ac0


	//   ....[16]....
        /*00dc*/ 	.word	0x00000ae0


	//   ....[17]....
        /*00e0*/ 	.word	0x00000d70


	//   ....[18]....
        /*00e4*/ 	.word	0x00000df0


	//   ....[19]....
        /*00e8*/ 	.word	0x00000e20


	//   ....[20]....
        /*00ec*/ 	.word	0x00000e40


	//   ....[21]....
        /*00f0*/ 	.word	0x00000e70


	//   ....[22]....
        /*00f4*/ 	.word	0x00000e90


	//   ....[23]....
        /*00f8*/ 	.word	0x00000eb0


	//   ....[24]....
        /*00fc*/ 	.word	0x00000ec0


	//   ....[25]....
        /*0100*/ 	.word	0x00000ed0


	//   ....[26]....
        /*0104*/ 	.word	0x000010e0


	//   ....[27]....
        /*0108*/ 	.word	0x00001140


	//   ....[28]....
        /*010c*/ 	.word	0x00001170


	//   ....[29]....
        /*0110*/ 	.word	0x000011b0


	//   ....[30]....
        /*0114*/ 	.word	0x000011e0


	//   ....[31]....
        /*0118*/ 	.word	0x00001320


	//   ....[32]....
        /*011c*/ 	.word	0x00001390


	//   ....[33]....
        /*0120*/ 	.word	0x000016c0


	//   ....[34]....
        /*0124*/ 	.word	0x00001710


	//   ....[35]....
        /*0128*/ 	.word	0x00001750


	//   ....[36]....
        /*012c*/ 	.word	0x00001770


	//   ....[37]....
        /*0130*/ 	.word	0x000017c0


	//   ....[38]....
        /*0134*/ 	.word	0x000017e0


	//   ....[39]....
        /*0138*/ 	.word	0x000017f0


	//   ....[40]....
        /*013c*/ 	.word	0x00001810


	//   ....[41]....
        /*0140*/ 	.word	0x00001840


	//   ....[42]....
        /*0144*/ 	.word	0x00001870


	//   ....[43]....
        /*0148*/ 	.word	0x00001890


	//   ....[44]....
        /*014c*/ 	.word	0x000018c0


	//   ....[45]....
        /*0150*/ 	.word	0x000018f0


	//   ....[46]....
        /*0154*/ 	.word	0x00001900


	//   ....[47]....
        /*0158*/ 	.word	0x00001950


	//   ....[48]....
        /*015c*/ 	.word	0x00001a70


	//   ....[49]....
        /*0160*/ 	.word	0x00001a90


	//   ....[50]....
        /*0164*/ 	.word	0x00001d00


	//   ....[51]....
        /*0168*/ 	.word	0x00001d40


	//   ....[52]....
        /*016c*/ 	.word	0x00001d70


	//   ....[53]....
        /*0170*/ 	.word	0x00001d90


	//   ....[54]....
        /*0174*/ 	.word	0x00001dc0


	//   ....[55]....
        /*0178*/ 	.word	0x00001de0


	//   ....[56]....
        /*017c*/ 	.word	0x00001e00


	//   ....[57]....
        /*0180*/ 	.word	0x00001e10


	//   ....[58]....
        /*0184*/ 	.word	0x00001e20


	//   ....[59]....
        /*0188*/ 	.word	0x00002060


	//   ....[60]....
        /*018c*/ 	.word	0x000020c0


	//   ....[61]....
        /*0190*/ 	.word	0x000020f0


	//   ....[62]....
        /*0194*/ 	.word	0x00002140


	//   ....[63]....
        /*0198*/ 	.word	0x00002160


	//   ....[64]....
        /*019c*/ 	.word	0x00002290


	//   ....[65]....
        /*01a0*/ 	.word	0x00002300


	//----- nvinfo : EIATTR_VRC_CTA_INIT_COUNT
	.align		4
.L_25:
        /*01a4*/ 	.byte	0x02, 0x4a
	.zero		1
	.zero		1


	//----- nvinfo : EIATTR_EXIT_INSTR_OFFSETS
	.align		4
        /*01a8*/ 	.byte	0x04, 0x1c
        /*01aa*/ 	.short	(.L_27 - .L_26)


	//   ....[0]....
.L_26:
        /*01ac*/ 	.word	0x00002370


	//   ....[1]....
        /*01b0*/ 	.word	0x000025d0


	//   ....[2]....
        /*01b4*/ 	.word	0x00002740


	//   ....[3]....
        /*01b8*/ 	.word	0x00002860


	//   ....[4]....
        /*01bc*/ 	.word	0x00002910


	//----- nvinfo : EIATTR_CRS_STACK_SIZE
	.align		4
.L_27:
        /*01c0*/ 	.byte	0x04, 0x1e
        /*01c2*/ 	.short	(.L_29 - .L_28)
.L_28:
        /*01c4*/ 	.word	0x00000000


	//----- nvinfo : EIATTR_CBANK_PARAM_SIZE
	.align		4
.L_29:
        /*01c8*/ 	.byte	0x03, 0x19
        /*01ca*/ 	.short	0x0034


	//----- nvinfo : EIATTR_PARAM_CBANK
	.align		4
        /*01cc*/ 	.byte	0x04, 0x0a
        /*01ce*/ 	.short	(.L_31 - .L_30)
	.align		4
.L_30:
        /*01d0*/ 	.word	index@(.nv.constant0._Z22matrix_multiply_kernelPiS_S_S_S_iii)
        /*01d4*/ 	.short	0x0380
        /*01d6*/ 	.short	0x0034


	//----- nvinfo : EIATTR_SW_WAR
	.align		4
.L_31:
        /*01d8*/ 	.byte	0x04, 0x36
        /*01da*/ 	.short	(.L_33 - .L_32)
.L_32:
        /*01dc*/ 	.word	0x00000008
.L_33:


//--------------------- .nv.callgraph             --------------------------
	.section	.nv.callgraph,"",@"SHT_CUDA_CALLGRAPH"
	.align	4
	.sectionentsize	8
	.align		4
        /*0000*/ 	.word	0x00000000
	.align		4
        /*0004*/ 	.word	0xffffffff
	.align		4
        /*0008*/ 	.word	0x00000000
	.align		4
        /*000c*/ 	.word	0xfffffffe
	.align		4
        /*0010*/ 	.word	0x00000000
	.align		4
        /*0014*/ 	.word	0xfffffffd
	.align		4
        /*0018*/ 	.word	0x00000000
	.align		4
        /*001c*/ 	.word	0xfffffffc


//--------------------- .text._Z22matrix_multiply_kernelPiS_S_S_S_iii --------------------------
	.section	.text._Z22matrix_multiply_kernelPiS_S_S_S_iii,"ax",@progbits
	.align	128
        .global         _Z22matrix_multiply_kernelPiS_S_S_S_iii
        .type           _Z22matrix_multiply_kernelPiS_S_S_S_iii,@function
        .size           _Z22matrix_multiply_kernelPiS_S_S_S_iii,(.L_x_23 - _Z22matrix_multiply_kernelPiS_S_S_S_iii)
        .other          _Z22matrix_multiply_kernelPiS_S_S_S_iii,@"STO_CUDA_ENTRY STV_DEFAULT"
_Z22matrix_multiply_kernelPiS_S_S_S_iii:
.text._Z22matrix_multiply_kernelPiS_S_S_S_iii:
[----:B------:R-:W-:Y:S01]  /*0000*/  LDC R1, c[0x0][0x37c] ;  /* 0x0000df00ff017b82 */ /* 0x000fe20000000800 */
[----:B------:R-:W0:Y:S07]  /*0010*/  S2R R0, SR_TID.X ;  /* 0x0000000000007919 */ /* 0x000e2e0000002100 */
[----:B------:R-:W1:Y:S01]  /*0020*/  LDC R2, c[0x0][0x3a8] ;  /* 0x0000ea00ff027b82 */ /* 0x000e620000000800 */
[----:B------:R-:W-:Y:S07]  /*0030*/  BSSY.RECONVERGENT B0, `(.L_x_0) ;  /* 0x0000039000007945 */ /* 0x000fee0003800200 */
[----:B------:R-:W2:Y:S01]  /*0040*/  S2UR UR8, SR_CTAID.X ;  /* 0x00000000000879c3 */ /* 0x000ea20000002500 */
[----:B-1----:R-:W-:-:S04]  /*0050*/  ISETP.GT.AND P0, PT, R2, RZ, PT ;  /* 0x000000ff0200720c */ /* 0x002fc80003f04270 */
[----:B0-----:R-:W-:-:S13]  /*0060*/  ISETP.EQ.AND P0, PT, R0, RZ, P0 ;  /* 0x000000ff0000720c */ /* 0x001fda0000702270 */
[----:B--2---:R-:W-:Y:S05]  /*0070*/  @!P0 BRA `(.L_x_1) ;  /* 0x0000000000d08947 */ /* 0x004fea0003800000 */
[C---:B------:R-:W-:Y:S01]  /*0080*/  ISETP.GE.U32.AND P1, PT, R2.reuse, 0x10, PT ;  /* 0x000000100200780c */ /* 0x040fe20003f26070 */
[----:B------:R-:W-:Y:S01]  /*0090*/  HFMA2 R3, -RZ, RZ, 0, 0 ;  /* 0x00000000ff037431 */ /* 0x000fe200000001ff */
[----:B------:R-:W-:-:S04]  /*00a0*/  LOP3.LUT R4, R2, 0xf, RZ, 0xc0, !PT ;  /* 0x0000000f02047812 */ /* 0x000fc800078ec0ff */
[----:B------:R-:W-:-:S07]  /*00b0*/  ISETP.NE.AND P2, PT, R4, RZ, PT ;  /* 0x000000ff0400720c */ /* 0x000fce0003f45270 */
[----:B------:R-:W-:Y:S06]  /*00c0*/  @!P1 BRA `(.L_x_2) ;  /* 0x0000000000389947 */ /* 0x000fec0003800000 */
[----:B------:R-:W0:Y:S01]  /*00d0*/  S2UR UR5, SR_CgaCtaId ;  /* 0x00000000000579c3 */ /* 0x000e220000008800 */
[----:B------:R-:W-:Y:S01]  /*00e0*/  LOP3.LUT R3, R2, 0x7ffffff0, RZ, 0xc0, !PT ;  /* 0x7ffffff002037812 */ /* 0x000fe200078ec0ff */
[----:B------:R-:W-:-:S03]  /*00f0*/  UMOV UR4, 0x400 ;  /* 0x0000040000047882 */ /* 0x000fc60000000000 */
[----:B------:R-:W-:Y:S01]  /*0100*/  IADD3 R5, PT, PT, -R3, RZ, RZ ;  /* 0x000000ff03057210 */ /* 0x000fe20007ffe1ff */
[----:B0-----:R-:W-:-:S04]  /*0110*/  ULEA UR4, UR5, UR4, 0x18 ;  /* 0x0000000405047291 */ /* 0x001fc8000f8ec0ff */
[----:B------:R-:W-:-:S12]  /*0120*/  UIADD3 UR4, UPT, UPT, UR4, 0x20, URZ ;  /* 0x0000002004047890 */ /* 0x000fd8000fffe0ff */
.L_x_3:
[----:B------:R-:W-:Y:S01]  /*0130*/  IADD3 R5, PT, PT, R5, 0x10, RZ ;  /* 0x0000001005057810 */ /* 0x000fe20007ffe0ff */
[----:B------:R-:W-:Y:S03]  /*0140*/  STS.128 [UR4+-0x20], RZ ;  /* 0xffffe0ffff007988 */ /* 0x000fe60008000c04 */
[----:B------:R-:W-:Y:S01]  /*0150*/  ISETP.NE.AND P1, PT, R5, RZ, PT ;  /* 0x000000ff0500720c */ /* 0x000fe20003f25270 */
[----:B------:R-:W-:Y:S04]  /*0160*/  STS.128 [UR4+-0x10], RZ ;  /* 0xfffff0ffff007988 */ /* 0x000fe80008000c04 */
[----:B------:R-:W-:Y:S04]  /*0170*/  STS.128 [UR4], RZ ;  /* 0x000000ffff007988 */ /* 0x000fe80008000c04 */
[----:B------:R-:W-:Y:S01]  /*0180*/  STS.128 [UR4+0x10], RZ ;  /* 0x000010ffff007988 */ /* 0x000fe20008000c04 */
[----:B------:R-:W-:-:S03]  /*0190*/  UIADD3 UR4, UPT, UPT, UR4, 0x40, URZ ;  /* 0x0000004004047890 */ /* 0x000fc6000fffe0ff */
[----:B------:R-:W-:Y:S09]  /*01a0*/  @P1 BRA `(.L_x_3) ;  /* 0xfffffffc00e01947 */ /* 0x000ff2000383ffff */
.L_x_2:
[----:B------:R-:W-:Y:S05]  /*01b0*/  @!P2 BRA `(.L_x_1) ;  /* 0x000000000080a947 */ /* 0x000fea0003800000 */
[----:B------:R-:W-:Y:S02]  /*01c0*/  ISETP.GE.U32.AND P1, PT, R4, 0x8, PT ;  /* 0x000000080400780c */ /* 0x000fe40003f26070 */
[----:B------:R-:W-:-:S04]  /*01d0*/  LOP3.LUT R6, R2, 0x7, RZ, 0xc0, !PT ;  /* 0x0000000702067812 */ /* 0x000fc800078ec0ff */
[----:B------:R-:W-:-:S07]  /*01e0*/  ISETP.NE.AND P2, PT, R6, RZ, PT ;  /* 0x000000ff0600720c */ /* 0x000fce0003f45270 */
[----:B------:R-:W-:Y:S06]  /*01f0*/  @!P1 BRA `(.L_x_4) ;  /* 0x00000000001c9947 */ /* 0x000fec0003800000 */
[----:B------:R-:W0:Y:S01]  /*0200*/  S2R R5, SR_CgaCtaId ;  /* 0x0000000000057919 */ /* 0x000e220000008800 */
[----:B------:R-:W-:-:S04]  /*0210*/  MOV R4, 0x400 ;  /* 0x0000040000047802 */ /* 0x000fc80000000f00 */
[----:B0-----:R-:W-:-:S04]  /*0220*/  LEA R4, R5, R4, 0x18 ;  /* 0x0000000405047211 */ /* 0x001fc800078ec0ff */
[C---:B------:R-:W-:Y:S01]  /*0230*/  LEA R4, R3.reuse, R4, 0x2 ;  /* 0x0000000403047211 */ /* 0x040fe200078e10ff */
[----:B------:R-:W-:-:S04]  /*0240*/  VIADD R3, R3, 0x8 ;  /* 0x0000000803037836 */ /* 0x000fc80000000000 */
[----:B------:R0:W-:Y:S04]  /*0250*/  STS.128 [R4], RZ ;  /* 0x000000ff04007388 */ /* 0x0001e80000000c00 */
[----:B------:R0:W-:Y:S02]  /*0260*/  STS.128 [R4+0x10], RZ ;  /* 0x000010ff04007388 */ /* 0x0001e40000000c00 */
.L_x_4:
[----:B------:R-:W-:Y:S05]  /*0270*/  @!P2 BRA `(.L_x_1) ;  /* 0x000000000050a947 */ /* 0x000fea0003800000 */
[----:B------:R-:W-:-:S13]  /*0280*/  ISETP.GE.U32.AND P1, PT, R6, 0x4, PT ;  /* 0x000000040600780c */ /* 0x000fda0003f26070 */
[----:B------:R-:W1:Y:S01]  /*0290*/  @P1 S2R R5, SR_CgaCtaId ;  /* 0x0000000000051919 */ /* 0x000e620000008800 */
[----:B0-----:R-:W-:-:S04]  /*02a0*/  @P1 MOV R4, 0x400 ;  /* 0x0000040000041802 */ /* 0x001fc80000000f00 */
[----:B-1----:R-:W-:-:S04]  /*02b0*/  @P1 LEA R4, R5, R4, 0x18 ;  /* 0x0000000405041211 */ /* 0x002fc800078ec0ff */
[C---:B------:R-:W-:Y:S02]  /*02c0*/  @P1 LEA R5, R3.reuse, R4, 0x2 ;  /* 0x0000000403051211 */ /* 0x040fe400078e10ff */
[----:B------:R-:W-:Y:S02]  /*02d0*/  LOP3.LUT R4, R2, 0x3, RZ, 0xc0, !PT ;  /* 0x0000000302047812 */ /* 0x000fe400078ec0ff */
[----:B------:R-:W-:Y:S01]  /*02e0*/  @P1 IADD3 R3, PT, PT, R3, 0x4, RZ ;  /* 0x0000000403031810 */ /* 0x000fe20007ffe0ff */
[----:B------:R1:W-:Y:S01]  /*02f0*/  @P1 STS.128 [R5], RZ ;  /* 0x000000ff05001388 */ /* 0x0003e20000000c00 */
[----:B------:R-:W-:-:S13]  /*0300*/  ISETP.NE.AND P2, PT, R4, RZ, PT ;  /* 0x000000ff0400720c */ /* 0x000fda0003f45270 */
[----:B-1----:R-:W-:Y:S05]  /*0310*/  @!P2 BRA `(.L_x_1) ;  /* 0x000000000028a947 */ /* 0x002fea0003800000 */
[----:B------:R-:W0:Y:S01]  /*0320*/  S2R R6, SR_CgaCtaId ;  /* 0x0000000000067919 */ /* 0x000e220000008800 */
[----:B------:R-:W-:Y:S02]  /*0330*/  MOV R5, 0x400 ;  /* 0x0000040000057802 */ /* 0x000fe40000000f00 */
[----:B------:R-:W-:Y:S02]  /*0340*/  IADD3 R4, PT, PT, -R4, RZ, RZ ;  /* 0x000000ff04047210 */ /* 0x000fe40007ffe1ff */
[----:B0-----:R-:W-:-:S05]  /*0350*/  LEA R6, R6, R5, 0x18 ;  /* 0x0000000506067211 */ /* 0x001fca00078ec0ff */
[----:B------:R-:W-:-:S07]  /*0360*/  IMAD R3, R3, 0x4, R6 ;  /* 0x0000000403037824 */ /* 0x000fce00078e0206 */
.L_x_5:
[----:B------:R-:W-:Y:S01]  /*0370*/  IADD3 R4, PT, PT, R4, 0x1, RZ ;  /* 0x0000000104047810 */ /* 0x000fe20007ffe0ff */
[----:B------:R0:W-:Y:S03]  /*0380*/  STS [R3], RZ ;  /* 0x000000ff03007388 */ /* 0x0001e60000000800 */
[----:B------:R-:W-:Y:S02]  /*0390*/  ISETP.NE.AND P1, PT, R4, RZ, PT ;  /* 0x000000ff0400720c */ /* 0x000fe40003f25270 */
[----:B0-----:R-:W-:-:S11]  /*03a0*/  IADD3 R3, PT, PT, R3, 0x4, RZ ;  /* 0x0000000403037810 */ /* 0x001fd60007ffe0ff */
[----:B------:R-:W-:Y:S05]  /*03b0*/  @P1 BRA `(.L_x_5) ;  /* 0xfffffffc00ec1947 */ /* 0x000fea000383ffff */
.L_x_1:
[----:B------:R-:W-:Y:S05]  /*03c0*/  BSYNC.RECONVERGENT B0 ;  /* 0x0000000000007941 */ /* 0x000fea0003800200 */
.L_x_0:
[----:B------:R-:W-:Y:S01]  /*03d0*/  BAR.SYNC.DEFER_BLOCKING 0x0 ;  /* 0x0000000000007b1d */ /* 0x000fe20000010000 */
[----:B------:R-:W-:-:S05]  /*03e0*/  ISETP.GE.AND P1, PT, R2, 0x1, PT ;  /* 0x000000010200780c */ /* 0x000fca0003f26270 */
[----:B------:R-:W1:Y:S08]  /*03f0*/  LDCU.64 UR6, c[0x0][0x358] ;  /* 0x00006b00ff0677ac */ /* 0x000e700008000a00 */
[----:B------:R-:W-:Y:S05]  /*0400*/  @!P1 BRA `(.L_x_6) ;  /* 0x0000001c00d49947 */ /* 0x000fea0003800000 */
[----:B------:R-:W2:Y:S08]  /*0410*/  LDC R3, c[0x0][0x3b0] ;  /* 0x0000ec00ff037b82 */ /* 0x000eb00000000800 */
[----:B0-----:R-:W0:Y:S01]  /*0420*/  LDC.64 R4, c[0x0][0x388] ;  /* 0x0000e200ff047b82 */ /* 0x001e220000000a00 */
[----:B--2---:R-:W-:-:S04]  /*0430*/  IMAD R3, R0, R3, UR8 ;  /* 0x0000000800037e24 */ /* 0x004fc8000f8e0203 */
[----:B0-----:R-:W-:-:S06]  /*0440*/  IMAD.WIDE R4, R3, 0x4, R4 ;  /* 0x0000000403047825 */ /* 0x001fcc00078e0204 */
[----:B-1----:R0:W5:Y:S01]  /*0450*/  LDG.E R4, desc[UR6][R4.64] ;  /* 0x0000000604047981 */ /* 0x002162000c1e1900 */
[C---:B------:R-:W-:Y:S02]  /*0460*/  ISETP.GE.U32.AND P1, PT, R2.reuse, 0x10, PT ;  /* 0x000000100200780c */ /* 0x040fe40003f26070 */
[----:B------:R-:W-:Y:S02]  /*0470*/  LOP3.LUT R3, R2, 0xf, RZ, 0xc0, !PT ;  /* 0x0000000f02037812 */ /* 0x000fe400078ec0ff */
[----:B------:R-:W-:-:S09]  /*0480*/  MOV R6, RZ ;  /* 0x000000ff00067202 */ /* 0x000fd20000000f00 */
[----:B0-----:R-:W-:Y:S05]  /*0490*/  @!P1 BRA `(.L_x_7) ;  /* 0x0000000400c89947 */ /* 0x001fea0003800000 */
[----:B------:R-:W0:Y:S01]  /*04a0*/  S2UR UR5, SR_CgaCtaId ;  /* 0x00000000000579c3 */ /* 0x000e220000008800 */
[----:B------:R-:W-:Y:S01]  /*04b0*/  LOP3.LUT R6, R2, 0x7ffffff0, RZ, 0xc0, !PT ;  /* 0x7ffffff002067812 */ /* 0x000fe200078ec0ff */
[----:B------:R-:W-:Y:S01]  /*04c0*/  UMOV UR4, 0x400 ;  /* 0x0000040000047882 */ /* 0x000fe20000000000 */
[----:B------:R-:W-:Y:S02]  /*04d0*/  IMAD.MOV.U32 R8, RZ, RZ, R0 ;  /* 0x000000ffff087224 */ /* 0x000fe400078e0000 */
[----:B------:R-:W-:-:S03]  /*04e0*/  IADD3 R7, PT, PT, -R6, RZ, RZ ;  /* 0x000000ff06077210 */ /* 0x000fc60007ffe1ff */
[----:B------:R-:W1:Y:S08]  /*04f0*/  LDC R5, c[0x0][0x3ac] ;  /* 0x0000eb00ff057b82 */ /* 0x000e700000000800 */
[----:B------:R-:W2:Y:S01]  /*0500*/  LDC.64 R16, c[0x0][0x380] ;  /* 0x0000e000ff107b82 */ /* 0x000ea20000000a00 */
[----:B0-----:R-:W-:-:S04]  /*0510*/  ULEA UR4, UR5, UR4, 0x18 ;  /* 0x0000000405047291 */ /* 0x001fc8000f8ec0ff */
[----:B------:R-:W-:-:S12]  /*0520*/  UIADD3 UR4, UPT, UPT, UR4, 0x20, URZ ;  /* 0x0000002004047890 */ /* 0x000fd8000fffe0ff */
.L_x_8:
[----:B--2---:R-:W-:-:S05]  /*0530*/  IMAD.WIDE R18, R8, 0x4, R16 ;  /* 0x0000000408127825 */ /* 0x004fca00078e0210 */
[----:B------:R0:W2:Y:S01]  /*0540*/  LDG.E R21, desc[UR6][R18.64] ;  /* 0x0000000612157981 */ /* 0x0000a2000c1e1900 */
[----:B-1----:R-:W-:-:S05]  /*0550*/  IMAD.WIDE R22, R5, 0x4, R18 ;  /* 0x0000000405167825 */ /* 0x002fca00078e0212 */
[----:B------:R1:W3:Y:S01]  /*0560*/  LDG.E R9, desc[UR6][R22.64] ;  /* 0x0000000616097981 */ /* 0x0002e2000c1e1900 */
[----:B------:R-:W-:-:S04]  /*0570*/  IMAD.WIDE R10, R5, 0x4, R22 ;  /* 0x00000004050a7825 */ /* 0x000fc800078e0216 */
[C---:B------:R-:W-:Y:S02]  /*0580*/  IMAD.WIDE R24, R5.reuse, 0x4, R10 ;  /* 0x0000000405187825 */ /* 0x040fe400078e020a */
[----:B------:R-:W4:Y:S02]  /*0590*/  LDG.E R11, desc[UR6][R10.64] ;  /* 0x000000060a0b7981 */ /* 0x000f24000c1e1900 */
[C---:B------:R-:W-:Y:S02]  /*05a0*/  IMAD.WIDE R14, R5.reuse, 0x4, R24 ;  /* 0x00000004050e7825 */ /* 0x040fe400078e0218 */
[----:B------:R-:W4:Y:S02]  /*05b0*/  LDG.E R24, desc[UR6][R24.64] ;  /* 0x0000000618187981 */ /* 0x000f24000c1e1900 */
[C---:B------:R-:W-:Y:S02]  /*05c0*/  IMAD.WIDE R12, R5.reuse, 0x4, R14 ;  /* 0x00000004050c7825 */ /* 0x040fe400078e020e */
[----:B------:R-:W4:Y:S02]  /*05d0*/  LDG.E R14, desc[UR6][R14.64] ;  /* 0x000000060e0e7981 */ /* 0x000f24000c1e1900 */
[----:B------:R-:W-:-:S02]  /*05e0*/  IMAD.WIDE R26, R5, 0x4, R12 ;  /* 0x00000004051a7825 */ /* 0x000fc400078e020c */
[----:B------:R-:W4:Y:S02]  /*05f0*/  LDG.E R12, desc[UR6][R12.64] ;  /* 0x000000060c0c7981 */ /* 0x000f24000c1e1900 */
[C---:B0-----:R-:W-:Y:S02]  /*0600*/  IMAD.WIDE R18, R5.reuse, 0x4, R26 ;  /* 0x0000000405127825 */ /* 0x041fe400078e021a */
[----:B------:R-:W4:Y:S04]  /*0610*/  LDG.E R10, desc[UR6][R26.64] ;  /* 0x000000061a0a7981 */ /* 0x000f28000c1e1900 */
[----:B------:R-:W4:Y:S01]  /*0620*/  LDG.E R29, desc[UR6][R18.64] ;  /* 0x00000006121d7981 */ /* 0x000f22000c1e1900 */
[----:B-1----:R-:W-:-:S05]  /*0630*/  IMAD.WIDE R22, R5, 0x4, R18 ;  /* 0x0000000405167825 */ /* 0x002fca00078e0212 */
[----:B------:R0:W4:Y:S02]  /*0640*/  LDG.E R27, desc[UR6][R22.64] ;  /* 0x00000006161b7981 */ /* 0x000124000c1e1900 */
[----:B0-----:R-:W-:-:S05]  /*0650*/  IMAD.WIDE R22, R5, 0x4, R22 ;  /* 0x0000000405167825 */ /* 0x001fca00078e0216 */
[----:B------:R0:W4:Y:S01]  /*0660*/  LDG.E R13, desc[UR6][R22.64] ;  /* 0x00000006160d7981 */ /* 0x000122000c1e1900 */
[----:B------:R-:W-:-:S05]  /*0670*/  IMAD.WIDE R18, R5, 0x4, R22 ;  /* 0x0000000405127825 */ /* 0x000fca00078e0216 */
[----:B------:R1:W4:Y:S01]  /*0680*/  LDG.E R25, desc[UR6][R18.64] ;  /* 0x0000000612197981 */ /* 0x000322000c1e1900 */
[----:B0-----:R-:W-:-:S05]  /*0690*/  IMAD.WIDE R22, R5, 0x4, R18 ;  /* 0x0000000405167825 */ /* 0x001fca00078e0212 */
[----:B------:R-:W4:Y:S01]  /*06a0*/  LDG.E R15, desc[UR6][R22.64] ;  /* 0x00000006160f7981 */ /* 0x000f22000c1e1900 */
[----:B-1----:R-:W-:-:S05]  /*06b0*/  IMAD.WIDE R18, R5, 0x4, R22 ;  /* 0x0000000405127825 */ /* 0x002fca00078e0216 */
[----:B------:R0:W4:Y:S02]  /*06c0*/  LDG.E R26, desc[UR6][R18.64] ;  /* 0x00000006121a7981 */ /* 0x000124000c1e1900 */
[----:B0-----:R-:W-:-:S05]  /*06d0*/  IMAD.WIDE R18, R5, 0x4, R18 ;  /* 0x0000000405127825 */ /* 0x001fca00078e0212 */
[----:B------:R-:W4:Y:S01]  /*06e0*/  LDG.E R28, desc[UR6][R18.64] ;  /* 0x00000006121c7981 */ /* 0x000f22000c1e1900 */
[----:B--2--5:R-:W-:Y:S02]  /*06f0*/  IMAD R22, R4, R21, RZ ;  /* 0x0000001504167224 */ /* 0x024fe400078e02ff */
[C---:B------:R-:W-:Y:S02]  /*0700*/  IMAD.WIDE R20, R5.reuse, 0x4, R18 ;  /* 0x0000000405147825 */ /* 0x040fe400078e0212 */
[----:B------:R0:W1:Y:S03]  /*0710*/  REDUX.SUM UR9, R22 ;  /* 0x00000000160973c4 */ /* 0x000066000000c000 */
[----:B------:R2:W2:Y:S01]  /*0720*/  LDG.E R19, desc[UR6][R20.64] ;  /* 0x0000000614137981 */ /* 0x0004a2000c1e1900 */
[----:B0-----:R-:W-:-:S06]  /*0730*/  IMAD.WIDE R22, R5, 0x4, R20 ;  /* 0x0000000405167825 */ /* 0x001fcc00078e0214 */
[----:B------:R-:W2:Y:S01]  /*0740*/  LDG.E R23, desc[UR6][R22.64] ;  /* 0x0000000616177981 */ /* 0x000ea2000c1e1900 */
[----:B---3--:R-:W-:-:S04]  /*0750*/  IMAD R9, R4, R9, RZ ;  /* 0x0000000904097224 */ /* 0x008fc800078e02ff */
[----:B------:R0:W3:Y:S02]  /*0760*/  REDUX.SUM UR10, R9 ;  /* 0x00000000090a73c4 */ /* 0x0000e4000000c000 */
[----:B0-----:R-:W0:Y:S01]  /*0770*/  S2R R9, SR_LANEID ;  /* 0x0000000000097919 */ /* 0x001e220000000000 */
[C---:B----4-:R-:W-:Y:S02]  /*0780*/  IMAD R11, R4.reuse, R11, RZ ;  /* 0x0000000b040b7224 */ /* 0x050fe400078e02ff */
[C---:B------:R-:W-:Y:S01]  /*0790*/  IMAD R24, R4.reuse, R24, RZ ;  /* 0x0000001804187224 */ /* 0x040fe200078e02ff */
[----:B------:R-:W-:Y:S01]  /*07a0*/  VOTEU.ANY UR5, UPT, PT ;  /* 0x0000000000057886 */ /* 0x000fe200038e0100 */
[C---:B------:R-:W-:Y:S01]  /*07b0*/  IMAD R14, R4.reuse, R14, RZ ;  /* 0x0000000e040e7224 */ /* 0x040fe200078e02ff */
[----:B------:R-:W4:Y:S01]  /*07c0*/  REDUX.SUM UR11, R11 ;  /* 0x000000000b0b73c4 */ /* 0x000f22000000c000 */
[C---:B------:R-:W-:Y:S01]  /*07d0*/  IMAD R12, R4.reuse, R12, RZ ;  /* 0x0000000c040c7224 */ /* 0x040fe200078e02ff */
[----:B------:R-:W-:Y:S01]  /*07e0*/  UFLO.U32 UR5, UR5 ;  /* 0x00000005000572bd */ /* 0x000fe200080e0000 */
[----:B------:R-:W-:-:S02]  /*07f0*/  IMAD R10, R4, R10, RZ ;  /* 0x0000000a040a7224 */ /* 0x000fc400078e02ff */
[----:B------:R-:W-:-:S03]  /*0800*/  IMAD R29, R4, R29, RZ ;  /* 0x0000001d041d7224 */ /* 0x000fc600078e02ff */
[----:B------:R-:W4:Y:S01]  /*0810*/  REDUX.SUM UR12, R24 ;  /* 0x00000000180c73c4 */ /* 0x000f22000000c000 */
[----:B------:R-:W-:-:S07]  /*0820*/  IMAD R27, R4, R27, RZ ;  /* 0x0000001b041b7224 */ /* 0x000fce00078e02ff */
[----:B------:R-:W4:Y:S08]  /*0830*/  REDUX.SUM UR13, R14 ;  /* 0x000000000e0d73c4 */ /* 0x000f30000000c000 */
[----:B------:R-:W4:Y:S01]  /*0840*/  REDUX.SUM UR14, R12 ;  /* 0x000000000c0e73c4 */ /* 0x000f22000000c000 */
[----:B------:R-:W-:-:S07]  /*0850*/  IMAD R13, R4, R13, RZ ;  /* 0x0000000d040d7224 */ /* 0x000fce00078e02ff */
[----:B------:R3:W4:Y:S01]  /*0860*/  REDUX.SUM UR15, R10 ;  /* 0x000000000a0f73c4 */ /* 0x000722000000c000 */
[----:B------:R-:W-:Y:S01]  /*0870*/  IMAD R25, R4, R25, RZ ;  /* 0x0000001904197224 */ /* 0x000fe200078e02ff */
[----:B0-----:R-:W-:-:S06]  /*0880*/  ISETP.EQ.U32.AND P2, PT, R9, UR5, PT ;  /* 0x0000000509007c0c */ /* 0x001fcc000bf42070 */
[----:B------:R-:W-:Y:S01]  /*0890*/  REDUX.SUM UR16, R29 ;  /* 0x000000001d1073c4 */ /* 0x000fe2000000c000 */
[C---:B------:R-:W-:Y:S02]  /*08a0*/  IMAD R15, R4.reuse, R15, RZ ;  /* 0x0000000f040f7224 */ /* 0x040fe400078e02ff */
[----:B------:R-:W-:-:S05]  /*08b0*/  IMAD R26, R4, R26, RZ ;  /* 0x0000001a041a7224 */ /* 0x000fca00078e02ff */
[----:B------:R-:W0:Y:S01]  /*08c0*/  REDUX.SUM UR17, R27 ;  /* 0x000000001b1173c4 */ /* 0x000e22000000c000 */
[----:B-1----:R-:W-:-:S07]  /*08d0*/  MOV R9, UR9 ;  /* 0x0000000900097c02 */ /* 0x002fce0008000f00 */
[----:B------:R1:W-:Y:S01]  /*08e0*/  REDUX.SUM UR18, R13 ;  /* 0x000000000d1273c4 */ /* 0x0003e2000000c000 */
[----:B------:R-:W-:Y:S01]  /*08f0*/  IMAD R28, R4, R28, RZ ;  /* 0x0000001c041c7224 */ /* 0x000fe200078e02ff */
[----:B---3--:R-:W-:-:S06]  /*0900*/  MOV R10, UR10 ;  /* 0x0000000a000a7c02 */ /* 0x008fcc0008000f00 */
[----:B------:R-:W2:Y:S01]  /*0910*/  REDUX.SUM UR19, R25 ;  /* 0x00000000191373c4 */ /* 0x000ea2000000c000 */
[----:B----4-:R-:W-:Y:S01]  /*0920*/  MOV R11, UR11 ;  /* 0x0000000b000b7c02 */ /* 0x010fe20008000f00 */
[----:B------:R-:W-:Y:S01]  /*0930*/  IMAD.U32 R12, RZ, RZ, UR12 ;  /* 0x0000000cff0c7e24 */ /* 0x000fe2000f8e00ff */
[----:B------:R3:W-:Y:S05]  /*0940*/  @P2 ATOMS.ADD RZ, [UR4+-0x20], R9 ;  /* 0xffffe009ffff298c */ /* 0x0007ea0008000004 */
[----:B------:R4:W2:Y:S08]  /*0950*/  REDUX.SUM UR20, R15 ;  /* 0x000000000f1473c4 */ /* 0x0008b0000000c000 */
[----:B------:R-:W2:Y:S01]  /*0960*/  REDUX.SUM UR21, R26 ;  /* 0x000000001a1573c4 */ /* 0x000ea2000000c000 */
[----:B-1----:R-:W-:Y:S01]  /*0970*/  MOV R13, UR13 ;  /* 0x0000000d000d7c02 */ /* 0x002fe20008000f00 */
[----:B------:R1:W-:Y:S06]  /*0980*/  @P2 ATOMS.ADD RZ, [UR4+-0x1c], R10 ;  /* 0xffffe40affff298c */ /* 0x0003ec0008000004 */
[----:B------:R-:W1:Y:S01]  /*0990*/  REDUX.SUM UR22, R28 ;  /* 0x000000001c1673c4 */ /* 0x000e62000000c000 */
[----:B------:R-:W-:Y:S01]  /*09a0*/  MOV R14, UR14 ;  /* 0x0000000e000e7c02 */ /* 0x000fe20008000f00 */
[----:B------:R1:W-:Y:S01]  /*09b0*/  @P2 ATOMS.ADD RZ, [UR4+-0x18], R11 ;  /* 0xffffe80bffff298c */ /* 0x0003e20008000004 */
[----:B---3--:R-:W-:Y:S01]  /*09c0*/  MOV R9, UR15 ;  /* 0x0000000f00097c02 */ /* 0x008fe20008000f00 */
[----:B0-----:R-:W-:Y:S01]  /*09d0*/  IMAD.U32 R18, RZ, RZ, UR17 ;  /* 0x00000011ff127e24 */ /* 0x001fe2000f8e00ff */
[----:B----4-:R-:W-:Y:S01]  /*09e0*/  MOV R15, UR16 ;  /* 0x00000010000f7c02 */ /* 0x010fe20008000f00 */
[----:B------:R0:W-:Y:S01]  /*09f0*/  @P2 ATOMS.ADD RZ, [UR4+-0x14], R12 ;  /* 0xffffec0cffff298c */ /* 0x0001e20008000004 */
[----:B--2---:R-:W-:-:S03]  /*0a00*/  MOV R20, UR19 ;  /* 0x0000001300147c02 */ /* 0x004fc60008000f00 */
[----:B------:R2:W-:Y:S01]  /*0a10*/  @P2 ATOMS.ADD RZ, [UR4+-0x10], R13 ;  /* 0xfffff00dffff298c */ /* 0x0005e20008000004 */
[----:B-1----:R-:W-:-:S03]  /*0a20*/  MOV R10, UR20 ;  /* 0x00000014000a7c02 */ /* 0x002fc60008000f00 */
[----:B------:R1:W-:Y:S01]  /*0a30*/  @P2 ATOMS.ADD RZ, [UR4+-0xc], R14 ;  /* 0xfffff40effff298c */ /* 0x0003e20008000004 */
[----:B------:R-:W-:-:S03]  /*0a40*/  MOV R11, UR21 ;  /* 0x00000015000b7c02 */ /* 0x000fc60008000f00 */
[----:B------:R3:W-:Y:S04]  /*0a50*/  @P2 ATOMS.ADD RZ, [UR4+-0x8], R9 ;  /* 0xfffff809ffff298c */ /* 0x0007e80008000004 */
[----:B------:R3:W-:Y:S01]  /*0a60*/  @P2 ATOMS.ADD RZ, [UR4+-0x4], R15 ;  /* 0xfffffc0fffff298c */ /* 0x0007e20008000004 */
[----:B0-----:R-:W-:-:S03]  /*0a70*/  IMAD.U32 R12, RZ, RZ, UR22 ;  /* 0x00000016ff0c7e24 */ /* 0x001fc6000f8e00ff */
[----:B------:R3:W-:Y:S01]  /*0a80*/  @P2 ATOMS.ADD RZ, [UR4], R18 ;  /* 0x00000012ffff298c */ /* 0x0007e20008000004 */
[----:B------:R-:W-:Y:S02]  /*0a90*/  IADD3 R7, PT, PT, R7, 0x10, RZ ;  /* 0x0000001007077810 */ /* 0x000fe40007ffe0ff */
[----:B------:R-:W-:Y:S01]  /*0aa0*/  LEA R8, R5, R8, 0x4 ;  /* 0x0000000805087211 */ /* 0x000fe200078e20ff */
[----:B------:R-:W-:-:S04]  /*0ab0*/  IMAD R19, R4, R19, RZ ;  /* 0x0000001304137224 */ /* 0x000fc800078e02ff */
[----:B------:R0:W2:Y:S01]  /*0ac0*/  REDUX.SUM UR5, R19 ;  /* 0x00000000130573c4 */ /* 0x0000a2000000c000 */
[----:B------:R-:W-:-:S07]  /*0ad0*/  IMAD R23, R4, R23, RZ ;  /* 0x0000001704177224 */ /* 0x000fce00078e02ff */
[----:B------:R-:W1:Y:S01]  /*0ae0*/  REDUX.SUM UR9, R23 ;  /* 0x00000000170973c4 */ /* 0x000e62000000c000 */
[----:B0-----:R-:W-:-:S05]  /*0af0*/  MOV R19, UR18 ;  /* 0x0000001200137c02 */ /* 0x001fca0008000f00 */
[----:B------:R3:W-:Y:S04]  /*0b00*/  @P2 ATOMS.ADD RZ, [UR4+0x4], R19 ;  /* 0x00000413ffff298c */ /* 0x0007e80008000004 */
[----:B------:R3:W-:Y:S01]  /*0b10*/  @P2 ATOMS.ADD RZ, [UR4+0x8], R20 ;  /* 0x00000814ffff298c */ /* 0x0007e20008000004 */
[----:B--2---:R-:W-:-:S03]  /*0b20*/  MOV R13, UR5 ;  /* 0x00000005000d7c02 */ /* 0x004fc60008000f00 */
[----:B------:R3:W-:Y:S04]  /*0b30*/  @P2 ATOMS.ADD RZ, [UR4+0xc], R10 ;  /* 0x00000c0affff298c */ /* 0x0007e80008000004 */
[----:B------:R3:W-:Y:S04]  /*0b40*/  @P2 ATOMS.ADD RZ, [UR4+0x10], R11 ;  /* 0x0000100bffff298c */ /* 0x0007e80008000004 */
[----:B------:R3:W-:Y:S01]  /*0b50*/  @P2 ATOMS.ADD RZ, [UR4+0x14], R12 ;  /* 0x0000140cffff298c */ /* 0x0007e20008000004 */
[----:B-1----:R-:W-:-:S03]  /*0b60*/  MOV R14, UR9 ;  /* 0x00000009000e7c02 */ /* 0x002fc60008000f00 */
[----:B------:R3:W-:Y:S04]  /*0b70*/  @P2 ATOMS.ADD RZ, [UR4+0x18], R13 ;  /* 0x0000180dffff298c */ /* 0x0007e80008000004 */
[----:B------:R3:W-:Y:S01]  /*0b80*/  @P2 ATOMS.ADD RZ, [UR4+0x1c], R14 ;  /* 0x00001c0effff298c */ /* 0x0007e20008000004 */
[----:B------:R-:W-:Y:S01]  /*0b90*/  ISETP.NE.AND P2, PT, R7, RZ, PT ;  /* 0x000000ff0700720c */ /* 0x000fe20003f45270 */
[----:B------:R-:W-:-:S12]  /*0ba0*/  UIADD3 UR4, UPT, UPT, UR4, 0x40, URZ ;  /* 0x0000004004047890 */ /* 0x000fd8000fffe0ff */
[----:B---3--:R-:W-:Y:S05]  /*0bb0*/  @P2 BRA `(.L_x_8) ;  /* 0xfffffff8005c2947 */ /* 0x008fea000383ffff */
.L_x_7:
[----:B------:R-:W-:-:S13]  /*0bc0*/  ISETP.NE.AND P2, PT, R3, RZ, PT ;  /* 0x000000ff0300720c */ /* 0x000fda0003f45270 */
[----:B------:R-:W-:Y:S05]  /*0bd0*/  @!P2 BRA `(.L_x_9) ;  /* 0x000000080004a947 */ /* 0x000fea0003800000 */
[----:B------:R-:W-:Y:S02]  /*0be0*/  ISETP.GE.U32.AND P4, PT, R3, 0x8, PT ;  /* 0x000000080300780c */ /* 0x000fe40003f86070 */
[----:B------:R-:W-:-:S04]  /*0bf0*/  LOP3.LUT R22, R2, 0x7, RZ, 0xc0, !PT ;  /* 0x0000000702167812 */ /* 0x000fc800078ec0ff */
[----:B------:R-:W-:-:S07]  /*0c00*/  ISETP.NE.AND P3, PT, R22, RZ, PT ;  /* 0x000000ff1600720c */ /* 0x000fce0003f65270 */
[----:B------:R-:W-:Y:S06]  /*0c10*/  @!P4 BRA `(.L_x_10) ;  /* 0x0000000000f0c947 */ /* 0x000fec0003800000 */
[----:B------:R-:W0:Y:S08]  /*0c20*/  LDC R5, c[0x0][0x3ac] ;  /* 0x0000eb00ff057b82 */ /* 0x000e300000000800 */
[----:B------:R-:W1:Y:S01]  /*0c30*/  LDC.64 R12, c[0x0][0x380] ;  /* 0x0000e000ff0c7b82 */ /* 0x000e620000000a00 */
[----:B0-----:R-:W-:-:S04]  /*0c40*/  IMAD R7, R6, R5, R0 ;  /* 0x0000000506077224 */ /* 0x001fc800078e0200 */
[----:B-1----:R-:W-:-:S05]  /*0c50*/  IMAD.WIDE R12, R7, 0x4, R12 ;  /* 0x00000004070c7825 */ /* 0x002fca00078e020c */
[----:B------:R0:W2:Y:S01]  /*0c60*/  LDG.E R7, desc[UR6][R12.64] ;  /* 0x000000060c077981 */ /* 0x0000a2000c1e1900 */
[----:B------:R-:W-:-:S04]  /*0c70*/  IMAD.WIDE R14, R5, 0x4, R12 ;  /* 0x00000004050e7825 */ /* 0x000fc800078e020c */
[C---:B------:R-:W-:Y:S02]  /*0c80*/  IMAD.WIDE R16, R5.reuse, 0x4, R14 ;  /* 0x0000000405107825 */ /* 0x040fe400078e020e */
[----:B------:R1:W3:Y:S02]  /*0c90*/  LDG.E R15, desc[UR6][R14.64] ;  /* 0x000000060e0f7981 */ /* 0x0002e4000c1e1900 */
[C---:B------:R-:W-:Y:S02]  /*0ca0*/  IMAD.WIDE R18, R5.reuse, 0x4, R16 ;  /* 0x0000000405127825 */ /* 0x040fe400078e0210 */
[----:B------:R-:W4:Y:S02]  /*0cb0*/  LDG.E R17, desc[UR6][R16.64] ;  /* 0x0000000610117981 */ /* 0x000f24000c1e1900 */
[C---:B------:R-:W-:Y:S02]  /*0cc0*/  IMAD.WIDE R20, R5.reuse, 0x4, R18 ;  /* 0x0000000405147825 */ /* 0x040fe400078e0212 */
[----:B------:R-:W4:Y:S02]  /*0cd0*/  LDG.E R19, desc[UR6][R18.64] ;  /* 0x0000000612137981 */ /* 0x000f24000c1e1900 */
[----:B------:R-:W-:-:S02]  /*0ce0*/  IMAD.WIDE R8, R5, 0x4, R20 ;  /* 0x0000000405087825 */ /* 0x000fc400078e0214 */
[----:B------:R-:W4:Y:S02]  /*0cf0*/  LDG.E R21, desc[UR6][R20.64] ;  /* 0x0000000614157981 */ /* 0x000f24000c1e1900 */
[C---:B------:R-:W-:Y:S02]  /*0d00*/  IMAD.WIDE R10, R5.reuse, 0x4, R8 ;  /* 0x00000004050a7825 */ /* 0x040fe400078e0208 */
[----:B------:R1:W4:Y:S02]  /*0d10*/  LDG.E R9, desc[UR6][R8.64] ;  /* 0x0000000608097981 */ /* 0x000324000c1e1900 */
[----:B0-----:R-:W-:Y:S02]  /*0d20*/  IMAD.WIDE R12, R5, 0x4, R10 ;  /* 0x00000004050c7825 */ /* 0x001fe400078e020a */
[----:B------:R-:W4:Y:S04]  /*0d30*/  LDG.E R23, desc[UR6][R10.64] ;  /* 0x000000060a177981 */ /* 0x000f28000c1e1900 */
[----:B------:R-:W4:Y:S01]  /*0d40*/  LDG.E R13, desc[UR6][R12.64] ;  /* 0x000000060c0d7981 */ /* 0x000f22000c1e1900 */
[----:B-1----:R-:W0:Y:S01]  /*0d50*/  S2R R14, SR_LANEID ;  /* 0x00000000000e7919 */ /* 0x002e220000000000 */
[----:B------:R-:W1:Y:S01]  /*0d60*/  S2R R8, SR_CgaCtaId ;  /* 0x0000000000087919 */ /* 0x000e620000008800 */
[----:B------:R-:W-:-:S02]  /*0d70*/  VOTEU.ANY UR4, UPT, PT ;  /* 0x0000000000047886 */ /* 0x000fc400038e0100 */
[----:B------:R-:W-:Y:S01]  /*0d80*/  UFLO.U32 UR4, UR4 ;  /* 0x00000004000472bd */ /* 0x000fe200080e0000 */
[----:B------:R-:W-:-:S05]  /*0d90*/  MOV R5, 0x400 ;  /* 0x0000040000057802 */ /* 0x000fca0000000f00 */
[----:B0-----:R-:W-:Y:S02]  /*0da0*/  ISETP.EQ.U32.AND P4, PT, R14, UR4, PT ;  /* 0x000000040e007c0c */ /* 0x001fe4000bf82070 */
[----:B-1----:R-:W-:-:S05]  /*0db0*/  LEA R5, R8, R5, 0x18 ;  /* 0x0000000508057211 */ /* 0x002fca00078ec0ff */
[C---:B------:R-:W-:Y:S01]  /*0dc0*/  IMAD R5, R6.reuse, 0x4, R5 ;  /* 0x0000000406057824 */ /* 0x040fe200078e0205 */
[----:B------:R-:W-:Y:S01]  /*0dd0*/  IADD3 R6, PT, PT, R6, 0x8, RZ ;  /* 0x0000000806067810 */ /* 0x000fe20007ffe0ff */
[----:B--2--5:R-:W-:-:S04]  /*0de0*/  IMAD R7, R4, R7, RZ ;  /* 0x0000000704077224 */ /* 0x024fc800078e02ff */
[----:B------:R-:W0:Y:S01]  /*0df0*/  REDUX.SUM UR5, R7 ;  /* 0x00000000070573c4 */ /* 0x000e22000000c000 */
[C---:B---3--:R-:W-:Y:S02]  /*0e00*/  IMAD R15, R4.reuse, R15, RZ ;  /* 0x0000000f040f7224 */ /* 0x048fe400078e02ff */
[----:B----4-:R-:W-:-:S05]  /*0e10*/  IMAD R17, R4, R17, RZ ;  /* 0x0000001104117224 */ /* 0x010fca00078e02ff */
[----:B------:R-:W1:Y:S01]  /*0e20*/  REDUX.SUM UR9, R15 ;  /* 0x000000000f0973c4 */ /* 0x000e62000000c000 */
[----:B------:R-:W-:-:S07]  /*0e30*/  IMAD R19, R4, R19, RZ ;  /* 0x0000001304137224 */ /* 0x000fce00078e02ff */
[----:B------:R-:W2:Y:S01]  /*0e40*/  REDUX.SUM UR10, R17 ;  /* 0x00000000110a73c4 */ /* 0x000ea2000000c000 */
[C---:B------:R-:W-:Y:S02]  /*0e50*/  IMAD R21, R4.reuse, R21, RZ ;  /* 0x0000001504157224 */ /* 0x040fe400078e02ff */
[----:B------:R-:W-:-:S05]  /*0e60*/  IMAD R9, R4, R9, RZ ;  /* 0x0000000904097224 */ /* 0x000fca00078e02ff */
[----:B------:R-:W-:Y:S01]  /*0e70*/  REDUX.SUM UR11, R19 ;  /* 0x00000000130b73c4 */ /* 0x000fe2000000c000 */
[----:B------:R-:W-:-:S07]  /*0e80*/  IMAD R23, R4, R23, RZ ;  /* 0x0000001704177224 */ /* 0x000fce00078e02ff */
[----:B------:R-:W3:Y:S01]  /*0e90*/  REDUX.SUM UR12, R21 ;  /* 0x00000000150c73c4 */ /* 0x000ee2000000c000 */
[----:B------:R-:W-:-:S07]  /*0ea0*/  IMAD R13, R4, R13, RZ ;  /* 0x0000000d040d7224 */ /* 0x000fce00078e02ff */
[----:B------:R-:W4:Y:S08]  /*0eb0*/  REDUX.SUM UR13, R9 ;  /* 0x00000000090d73c4 */ /* 0x000f30000000c000 */
[----:B------:R-:W4:Y:S08]  /*0ec0*/  REDUX.SUM UR14, R23 ;  /* 0x00000000170e73c4 */ /* 0x000f30000000c000 */
[----:B------:R-:W4:Y:S01]  /*0ed0*/  REDUX.SUM UR15, R13 ;  /* 0x000000000d0f73c4 */ /* 0x000f22000000c000 */
[----:B0-----:R-:W-:-:S02]  /*0ee0*/  MOV R8, UR5 ;  /* 0x0000000500087c02 */ /* 0x001fc40008000f00 */
[----:B-1----:R-:W-:Y:S02]  /*0ef0*/  MOV R10, UR9 ;  /* 0x00000009000a7c02 */ /* 0x002fe40008000f00 */
[----:B--2---:R-:W-:Y:S01]  /*0f00*/  MOV R12, UR10 ;  /* 0x0000000a000c7c02 */ /* 0x004fe20008000f00 */
[----:B---3--:R-:W-:Y:S01]  /*0f10*/  IMAD.U32 R16, RZ, RZ, UR12 ;  /* 0x0000000cff107e24 */ /* 0x008fe2000f8e00ff */
[----:B------:R-:W-:Y:S01]  /*0f20*/  MOV R14, UR11 ;  /* 0x0000000b000e7c02 */ /* 0x000fe20008000f00 */
[----:B------:R0:W-:Y:S01]  /*0f30*/  @P4 ATOMS.ADD RZ, [R5], R8 ;  /* 0x0000000805ff438c */ /* 0x0001e20000000000 */
[----:B----4-:R-:W-:-:S03]  /*0f40*/  MOV R18, UR13 ;  /* 0x0000000d00127c02 */ /* 0x010fc60008000f00 */
[----:B------:R0:W-:Y:S04]  /*0f50*/  @P4 ATOMS.ADD RZ, [R5+0x4], R10 ;  /* 0x0000040a05ff438c */ /* 0x0001e80000000000 */
[----:B------:R0:W-:Y:S01]  /*0f60*/  @P4 ATOMS.ADD RZ, [R5+0x8], R12 ;  /* 0x0000080c05ff438c */ /* 0x0001e20000000000 */
[----:B------:R-:W-:-:S03]  /*0f70*/  MOV R20, UR14 ;  /* 0x0000000e00147c02 */ /* 0x000fc60008000f00 */
[----:B------:R0:W-:Y:S04]  /*0f80*/  @P4 ATOMS.ADD RZ, [R5+0xc], R14 ;  /* 0x00000c0e05ff438c */ /* 0x0001e80000000000 */
[----:B------:R0:W-:Y:S01]  /*0f90*/  @P4 ATOMS.ADD RZ, [R5+0x10], R16 ;  /* 0x0000101005ff438c */ /* 0x0001e20000000000 */
[----:B------:R-:W-:-:S03]  /*0fa0*/  MOV R24, UR15 ;  /* 0x0000000f00187c02 */ /* 0x000fc60008000f00 */
[----:B------:R0:W-:Y:S04]  /*0fb0*/  @P4 ATOMS.ADD RZ, [R5+0x14], R18 ;  /* 0x0000141205ff438c */ /* 0x0001e80000000000 */
[----:B------:R0:W-:Y:S04]  /*0fc0*/  @P4 ATOMS.ADD RZ, [R5+0x18], R20 ;  /* 0x0000181405ff438c */ /* 0x0001e80000000000 */
[----:B------:R0:W-:Y:S02]  /*0fd0*/  @P4 ATOMS.ADD RZ, [R5+0x1c], R24 ;  /* 0x00001c1805ff438c */ /* 0x0001e40000000000 */
.L_x_10:
[----:B------:R-:W-:Y:S05]  /*0fe0*/  @!P3 BRA `(.L_x_9) ;  /* 0x000000040000b947 */ /* 0x000fea0003800000 */
[----:B------:R-:W-:Y:S02]  /*0ff0*/  ISETP.GE.U32.AND P4, PT, R22, 0x4, PT ;  /* 0x000000041600780c */ /* 0x000fe40003f86070 */
[----:B0-----:R-:W-:-:S04]  /*1000*/  LOP3.LUT R5, R2, 0x3, RZ, 0xc0, !PT ;  /* 0x0000000302057812 */ /* 0x001fc800078ec0ff */
[----:B------:R-:W-:-:S07]  /*1010*/  ISETP.NE.AND P3, PT, R5, RZ, PT ;  /* 0x000000ff0500720c */ /* 0x000fce0003f65270 */
[----:B------:R-:W-:Y:S06]  /*1020*/  @!P4 BRA `(.L_x_11) ;  /* 0x000000000090c947 */ /* 0x000fec0003800000 */
[----:B------:R-:W0:Y:S08]  /*1030*/  LDC R15, c[0x0][0x3ac] ;  /* 0x0000eb00ff0f7b82 */ /* 0x000e300000000800 */
[----:B------:R-:W1:Y:S01]  /*1040*/  LDC.64 R8, c[0x0][0x380] ;  /* 0x0000e000ff087b82 */ /* 0x000e620000000a00 */
[----:B0-----:R-:W-:-:S04]  /*1050*/  IMAD R7, R6, R15, R0 ;  /* 0x0000000f06077224 */ /* 0x001fc800078e0200 */
[----:B-1----:R-:W-:-:S05]  /*1060*/  IMAD.WIDE R8, R7, 0x4, R8 ;  /* 0x0000000407087825 */ /* 0x002fca00078e0208 */
[----:B------:R-:W2:Y:S01]  /*1070*/  LDG.E R7, desc[UR6][R8.64] ;  /* 0x0000000608077981 */ /* 0x000ea2000c1e1900 */
[----:B------:R-:W-:-:S04]  /*1080*/  IMAD.WIDE R10, R15, 0x4, R8 ;  /* 0x000000040f0a7825 */ /* 0x000fc800078e0208 */
[C---:B------:R-:W-:Y:S02]  /*1090*/  IMAD.WIDE R12, R15.reuse, 0x4, R10 ;  /* 0x000000040f0c7825 */ /* 0x040fe400078e020a */
[----:B------:R-:W3:Y:S02]  /*10a0*/  LDG.E R11, desc[UR6][R10.64] ;  /* 0x000000060a0b7981 */ /* 0x000ee4000c1e1900 */
[----:B------:R-:W-:Y:S02]  /*10b0*/  IMAD.WIDE R14, R15, 0x4, R12 ;  /* 0x000000040f0e7825 */ /* 0x000fe400078e020c */
[----:B------:R-:W4:Y:S04]  /*10c0*/  LDG.E R19, desc[UR6][R12.64] ;  /* 0x000000060c137981 */ /* 0x000f28000c1e1900 */
[----:B------:R-:W4:Y:S01]  /*10d0*/  LDG.E R15, desc[UR6][R14.64] ;  /* 0x000000060e0f7981 */ /* 0x000f22000c1e1900 */
[----:B------:R-:W-:-:S02]  /*10e0*/  VOTEU.ANY UR4, UPT, PT ;  /* 0x0000000000047886 */ /* 0x000fc400038e0100 */
[----:B------:R-:W-:Y:S01]  /*10f0*/  UFLO.U32 UR4, UR4 ;  /* 0x00000004000472bd */ /* 0x000fe200080e0000 */
[----:B------:R-:W0:Y:S01]  /*1100*/  S2R R17, SR_LANEID ;  /* 0x0000000000117919 */ /* 0x000e220000000000 */
[----:B------:R-:W1:Y:S04]  /*1110*/  S2R R16, SR_CgaCtaId ;  /* 0x0000000000107919 */ /* 0x000e680000008800 */
[----:B0-----:R-:W-:Y:S01]  /*1120*/  ISETP.EQ.U32.AND P4, PT, R17, UR4, PT ;  /* 0x0000000411007c0c */ /* 0x001fe2000bf82070 */
[----:B--2--5:R-:W-:-:S04]  /*1130*/  IMAD R7, R4, R7, RZ ;  /* 0x0000000704077224 */ /* 0x024fc800078e02ff */
[----:B------:R0:W2:Y:S01]  /*1140*/  REDUX.SUM UR5, R7 ;  /* 0x00000000070573c4 */ /* 0x0000a2000000c000 */
[----:B---3--:R-:W-:Y:S01]  /*1150*/  IMAD R8, R4, R11, RZ ;  /* 0x0000000b04087224 */ /* 0x008fe200078e02ff */
[----:B0-----:R-:W-:-:S06]  /*1160*/  MOV R7, 0x400 ;  /* 0x0000040000077802 */ /* 0x001fcc0000000f00 */
[----:B------:R-:W0:Y:S01]  /*1170*/  REDUX.SUM UR9, R8 ;  /* 0x00000000080973c4 */ /* 0x000e22000000c000 */
[----:B----4-:R-:W-:Y:S01]  /*1180*/  IMAD R19, R4, R19, RZ ;  /* 0x0000001304137224 */ /* 0x010fe200078e02ff */
[----:B-1----:R-:W-:Y:S01]  /*1190*/  LEA R7, R16, R7, 0x18 ;  /* 0x0000000710077211 */ /* 0x002fe200078ec0ff */
[----:B------:R-:W-:-:S05]  /*11a0*/  IMAD R12, R4, R15, RZ ;  /* 0x0000000f040c7224 */ /* 0x000fca00078e02ff */
[----:B------:R-:W1:Y:S01]  /*11b0*/  REDUX.SUM UR10, R19 ;  /* 0x00000000130a73c4 */ /* 0x000e62000000c000 */
[C---:B------:R-:W-:Y:S02]  /*11c0*/  IMAD R11, R6.reuse, 0x4, R7 ;  /* 0x00000004060b7824 */ /* 0x040fe400078e0207 */
[----:B------:R-:W-:-:S05]  /*11d0*/  VIADD R6, R6, 0x4 ;  /* 0x0000000406067836 */ /* 0x000fca0000000000 */
[----:B------:R-:W3:Y:S01]  /*11e0*/  REDUX.SUM UR11, R12 ;  /* 0x000000000c0b73c4 */ /* 0x000ee2000000c000 */
[----:B--2---:R-:W-:-:S05]  /*11f0*/  MOV R7, UR5 ;  /* 0x0000000500077c02 */ /* 0x004fca0008000f00 */
[----:B------:R2:W-:Y:S01]  /*1200*/  @P4 ATOMS.ADD RZ, [R11], R7 ;  /* 0x000000070bff438c */ /* 0x0005e20000000000 */
[----:B0-----:R-:W-:-:S05]  /*1210*/  MOV R8, UR9 ;  /* 0x0000000900087c02 */ /* 0x001fca0008000f00 */
[----:B------:R2:W-:Y:S01]  /*1220*/  @P4 ATOMS.ADD RZ, [R11+0x4], R8 ;  /* 0x000004080bff438c */ /* 0x0005e20000000000 */
[----:B-1----:R-:W-:-:S05]  /*1230*/  MOV R9, UR10 ;  /* 0x0000000a00097c02 */ /* 0x002fca0008000f00 */
[----:B------:R2:W-:Y:S01]  /*1240*/  @P4 ATOMS.ADD RZ, [R11+0x8], R9 ;  /* 0x000008090bff438c */ /* 0x0005e20000000000 */
[----:B---3--:R-:W-:-:S05]  /*1250*/  MOV R10, UR11 ;  /* 0x0000000b000a7c02 */ /* 0x008fca0008000f00 */
[----:B------:R2:W-:Y:S02]  /*1260*/  @P4 ATOMS.ADD RZ, [R11+0xc], R10 ;  /* 0x00000c0a0bff438c */ /* 0x0005e40000000000 */
.L_x_11:
[----:B------:R-:W-:Y:S05]  /*1270*/  @!P3 BRA `(.L_x_9) ;  /* 0x00000000005cb947 */ /* 0x000fea0003800000 */
[----:B--2---:R-:W0:Y:S01]  /*1280*/  S2R R10, SR_CgaCtaId ;  /* 0x00000000000a7919 */ /* 0x004e220000008800 */
[----:B------:R-:W1:Y:S01]  /*1290*/  LDC.64 R8, c[0x0][0x380] ;  /* 0x0000e000ff087b82 */ /* 0x000e620000000a00 */
[----:B------:R-:W2:Y:S01]  /*12a0*/  LDCU UR5, c[0x0][0x3ac] ;  /* 0x00007580ff0577ac */ /* 0x000ea20008000800 */
[----:B------:R-:W-:Y:S01]  /*12b0*/  MOV R7, 0x400 ;  /* 0x0000040000077802 */ /* 0x000fe20000000f00 */
[----:B--2---:R-:W-:-:S03]  /*12c0*/  IMAD R11, R6, UR5, R0 ;  /* 0x00000005060b7c24 */ /* 0x004fc6000f8e0200 */
[----:B0-----:R-:W-:Y:S02]  /*12d0*/  LEA R7, R10, R7, 0x18 ;  /* 0x000000070a077211 */ /* 0x001fe400078ec0ff */
[----:B------:R-:W-:Y:S02]  /*12e0*/  IADD3 R10, PT, PT, -R5, RZ, RZ ;  /* 0x000000ff050a7210 */ /* 0x000fe40007ffe1ff */
[----:B------:R-:W-:-:S07]  /*12f0*/  LEA R5, R6, R7, 0x2 ;  /* 0x0000000706057211 */ /* 0x000fce00078e10ff */
.L_x_12:
[----:B-1----:R-:W-:-:S06]  /*1300*/  IMAD.WIDE R6, R11, 0x4, R8 ;  /* 0x000000040b067825 */ /* 0x002fcc00078e0208 */
[----:B------:R-:W2:Y:S01]  /*1310*/  LDG.E R7, desc[UR6][R6.64] ;  /* 0x0000000606077981 */ /* 0x000ea2000c1e1900 */
[----:B------:R-:W-:Y:S01]  /*1320*/  VOTEU.ANY UR4, UPT, PT ;  /* 0x0000000000047886 */ /* 0x000fe200038e0100 */
[----:B------:R-:W-:Y:S01]  /*1330*/  IADD3 R10, PT, PT, R10, 0x1, RZ ;  /* 0x000000010a0a7810 */ /* 0x000fe20007ffe0ff */
[----:B------:R-:W-:Y:S01]  /*1340*/  UFLO.U32 UR4, UR4 ;  /* 0x00000004000472bd */ /* 0x000fe200080e0000 */
[----:B------:R-:W0:Y:S01]  /*1350*/  S2R R13, SR_LANEID ;  /* 0x00000000000d7919 */ /* 0x000e220000000000 */
[----:B------:R-:W-:-:S04]  /*1360*/  VIADD R11, R11, UR5 ;  /* 0x000000050b0b7c36 */ /* 0x000fc80008000000 */
[----:B0-----:R-:W-:Y:S01]  /*1370*/  ISETP.EQ.U32.AND P3, PT, R13, UR4, PT ;  /* 0x000000040d007c0c */ /* 0x001fe2000bf62070 */
[----:B--2--5:R-:W-:-:S04]  /*1380*/  IMAD R12, R4, R7, RZ ;  /* 0x00000007040c7224 */ /* 0x024fc800078e02ff */
[----:B------:R-:W0:Y:S02]  /*1390*/  REDUX.SUM UR9, R12 ;  /* 0x000000000c0973c4 */ /* 0x000e24000000c000 */
[----:B0-----:R-:W-:-:S06]  /*13a0*/  MOV R14, UR9 ;  /* 0x00000009000e7c02 */ /* 0x001fcc0008000f00 */
[----:B------:R0:W-:Y:S01]  /*13b0*/  @P3 ATOMS.ADD RZ, [R5], R14 ;  /* 0x0000000e05ff338c */ /* 0x0001e20000000000 */
[----:B------:R-:W-:Y:S02]  /*13c0*/  ISETP.NE.AND P3, PT, R10, RZ, PT ;  /* 0x000000ff0a00720c */ /* 0x000fe40003f65270 */
[----:B0-----:R-:W-:-:S11]  /*13d0*/  IADD3 R5, PT, PT, R5, 0x4, RZ ;  /* 0x0000000405057810 */ /* 0x001fd60007ffe0ff */
[----:B------:R-:W-:Y:S05]  /*13e0*/  @P3 BRA `(.L_x_12) ;  /* 0xfffffffc00c43947 */ /* 0x000fea000383ffff */
.L_x_9:
[----:B0-----:R-:W0:Y:S08]  /*13f0*/  LDC R5, c[0x0][0x3ac] ;  /* 0x0000eb00ff057b82 */ /* 0x001e300000000800 */
[----:B--2---:R-:W1:Y:S01]  /*1400*/  LDC.64 R8, c[0x0][0x398] ;  /* 0x0000e600ff087b82 */ /* 0x004e620000000a00 */
[----:B0-----:R-:W-:-:S04]  /*1410*/  IMAD R7, R5, UR8, R0 ;  /* 0x0000000805077c24 */ /* 0x001fc8000f8e0200 */
[----:B-1----:R-:W-:-:S05]  /*1420*/  IMAD.WIDE R8, R7, 0x4, R8 ;  /* 0x0000000407087825 */ /* 0x002fca00078e0208 */
[----:B-----5:R0:W5:Y:S01]  /*1430*/  LDG.E R4, desc[UR6][R8.64] ;  /* 0x0000000608047981 */ /* 0x020162000c1e1900 */
[----:B------:R-:W-:Y:S01]  /*1440*/  HFMA2 R6, -RZ, RZ, 0, 0 ;  /* 0x00000000ff067431 */ /* 0x000fe200000001ff */
[----:B------:R-:W-:Y:S06]  /*1450*/  @!P1 BRA `(.L_x_13) ;  /* 0x0000000400c49947 */ /* 0x000fec0003800000 */
[----:B------:R-:W1:Y:S01]  /*1460*/  S2UR UR5, SR_CgaCtaId ;  /* 0x00000000000579c3 */ /* 0x000e620000008800 */
[----:B------:R-:W-:Y:S01]  /*1470*/  LOP3.LUT R6, R2, 0x7ffffff0, RZ, 0xc0, !PT ;  /* 0x7ffffff002067812 */ /* 0x000fe200078ec0ff */
[----:B------:R-:W-:Y:S01]  /*1480*/  UMOV UR4, 0x400 ;  /* 0x0000040000047882 */ /* 0x000fe20000000000 */
[----:B0-----:R-:W-:Y:S02]  /*1490*/  MOV R8, R0 ;  /* 0x0000000000087202 */ /* 0x001fe40000000f00 */
[----:B------:R-:W-:-:S03]  /*14a0*/  IADD3 R7, PT, PT, -R6, RZ, RZ ;  /* 0x000000ff06077210 */ /* 0x000fc60007ffe1ff */
[----:B------:R-:W0:Y:S01]  /*14b0*/  LDC.64 R16, c[0x0][0x390] ;  /* 0x0000e400ff107b82 */ /* 0x000e220000000a00 */
[----:B-1----:R-:W-:-:S04]  /*14c0*/  ULEA UR4, UR5, UR4, 0x18 ;  /* 0x0000000405047291 */ /* 0x002fc8000f8ec0ff */
[----:B------:R-:W-:-:S12]  /*14d0*/  UIADD3 UR4, UPT, UPT, UR4, 0x20, URZ ;  /* 0x0000002004047890 */ /* 0x000fd8000fffe0ff */
.L_x_14:
[----:B0-----:R-:W-:-:S05]  /*14e0*/  IMAD.WIDE R18, R8, 0x4, R16 ;  /* 0x0000000408127825 */ /* 0x001fca00078e0210 */
[----:B------:R0:W2:Y:S01]  /*14f0*/  LDG.E R21, desc[UR6][R18.64] ;  /* 0x0000000612157981 */ /* 0x0000a2000c1e1900 */
[----:B------:R-:W-:-:S05]  /*1500*/  IMAD.WIDE R22, R5, 0x4, R18 ;  /* 0x0000000405167825 */ /* 0x000fca00078e0212 */
        /* <DEDUP_REMOVED lines=45> */
[----:B------:R-:W-:Y:S08]  /*17e0*/  REDUX.SUM UR13, R14 ;  /* 0x000000000e0d73c4 */ /* 0x000ff0000000c000 */
[----:B------:R-:W4:Y:S01]  /*17f0*/  REDUX.SUM UR14, R12 ;  /* 0x000000000c0e73c4 */ /* 0x000f22000000c000 */
[----:B------:R-:W-:-:S07]  /*1800*/  IMAD R13, R4, R13, RZ ;  /* 0x0000000d040d7224 */ /* 0x000fce00078e02ff */
[----:B------:R3:W4:Y:S01]  /*1810*/  REDUX.SUM UR15, R10 ;  /* 0x000000000a0f73c4 */ /* 0x000722000000c000 */
[----:B------:R-:W-:Y:S01]  /*1820*/  IMAD R25, R4, R25, RZ ;  /* 0x0000001904197224 */ /* 0x000fe200078e02ff */
[----:B0-----:R-:W-:-:S06]  /*1830*/  ISETP.EQ.U32.AND P1, PT, R9, UR5, PT ;  /* 0x0000000509007c0c */ /* 0x001fcc000bf22070 */
[----:B------:R-:W0:Y:S01]  /*1840*/  REDUX.SUM UR16, R29 ;  /* 0x000000001d1073c4 */ /* 0x000e22000000c000 */
[C---:B------:R-:W-:Y:S02]  /*1850*/  IMAD R15, R4.reuse, R15, RZ ;  /* 0x0000000f040f7224 */ /* 0x040fe400078e02ff */
[----:B------:R-:W-:-:S05]  /*1860*/  IMAD R26, R4, R26, RZ ;  /* 0x0000001a041a7224 */ /* 0x000fca00078e02ff */
[----:B------:R-:W0:Y:S01]  /*1870*/  REDUX.SUM UR17, R27 ;  /* 0x000000001b1173c4 */ /* 0x000e22000000c000 */
[----:B-1----:R-:W-:-:S07]  /*1880*/  IMAD.U32 R9, RZ, RZ, UR9 ;  /* 0x00000009ff097e24 */ /* 0x002fce000f8e00ff */
[----:B------:R1:W-:Y:S01]  /*1890*/  REDUX.SUM UR18, R13 ;  /* 0x000000000d1273c4 */ /* 0x0003e2000000c000 */
[----:B------:R-:W-:Y:S01]  /*18a0*/  IMAD R28, R4, R28, RZ ;  /* 0x0000001c041c7224 */ /* 0x000fe200078e02ff */
[----:B---3--:R-:W-:-:S06]  /*18b0*/  MOV R10, UR10 ;  /* 0x0000000a000a7c02 */ /* 0x008fcc0008000f00 */
[----:B------:R-:W2:Y:S01]  /*18c0*/  REDUX.SUM UR19, R25 ;  /* 0x00000000191373c4 */ /* 0x000ea2000000c000 */
[----:B----4-:R-:W-:Y:S01]  /*18d0*/  MOV R11, UR11 ;  /* 0x0000000b000b7c02 */ /* 0x010fe20008000f00 */
[----:B------:R3:W-:Y:S06]  /*18e0*/  @P1 ATOMS.ADD RZ, [UR4+-0x20], R9 ;  /* 0xffffe009ffff198c */ /* 0x0007ec0008000004 */
[----:B------:R0:W4:Y:S08]  /*18f0*/  REDUX.SUM UR20, R15 ;  /* 0x000000000f1473c4 */ /* 0x000130000000c000 */
[----:B------:R-:W4:Y:S01]  /*1900*/  REDUX.SUM UR21, R26 ;  /* 0x000000001a1573c4 */ /* 0x000f22000000c000 */
[----:B------:R-:W-:Y:S01]  /*1910*/  MOV R12, UR12 ;  /* 0x0000000c000c7c02 */ /* 0x000fe20008000f00 */
[----:B------:R-:W-:Y:S01]  /*1920*/  IMAD.U32 R14, RZ, RZ, UR14 ;  /* 0x0000000eff0e7e24 */ /* 0x000fe2000f8e00ff */
[----:B-1----:R-:W-:Y:S01]  /*1930*/  MOV R13, UR13 ;  /* 0x0000000d000d7c02 */ /* 0x002fe20008000f00 */
[----:B------:R4:W-:Y:S04]  /*1940*/  @P1 ATOMS.ADD RZ, [UR4+-0x1c], R10 ;  /* 0xffffe40affff198c */ /* 0x0009e80008000004 */
[----:B------:R-:W1:Y:S01]  /*1950*/  REDUX.SUM UR22, R28 ;  /* 0x000000001c1673c4 */ /* 0x000e62000000c000 */
[----:B---3--:R-:W-:Y:S01]  /*1960*/  MOV R9, UR15 ;  /* 0x0000000f00097c02 */ /* 0x008fe20008000f00 */
[----:B------:R3:W-:Y:S01]  /*1970*/  @P1 ATOMS.ADD RZ, [UR4+-0x18], R11 ;  /* 0xffffe80bffff198c */ /* 0x0007e20008000004 */
[----:B0-----:R-:W-:-:S02]  /*1980*/  MOV R15, UR16 ;  /* 0x00000010000f7c02 */ /* 0x001fc40008000f00 */
[----:B------:R-:W-:Y:S01]  /*1990*/  MOV R18, UR17 ;  /* 0x0000001100127c02 */ /* 0x000fe20008000f00 */
[----:B------:R1:W-:Y:S01]  /*19a0*/  @P1 ATOMS.ADD RZ, [UR4+-0x14], R12 ;  /* 0xffffec0cffff198c */ /* 0x0003e20008000004 */
[----:B--2---:R-:W-:-:S03]  /*19b0*/  IMAD.U32 R20, RZ, RZ, UR19 ;  /* 0x00000013ff147e24 */ /* 0x004fc6000f8e00ff */
[----:B------:R0:W-:Y:S01]  /*19c0*/  @P1 ATOMS.ADD RZ, [UR4+-0x10], R13 ;  /* 0xfffff00dffff198c */ /* 0x0001e20008000004 */
[----:B----4-:R-:W-:-:S03]  /*19d0*/  MOV R10, UR20 ;  /* 0x00000014000a7c02 */ /* 0x010fc60008000f00 */
[----:B------:R2:W-:Y:S01]  /*19e0*/  @P1 ATOMS.ADD RZ, [UR4+-0xc], R14 ;  /* 0xfffff40effff198c */ /* 0x0005e20008000004 */
[----:B---3--:R-:W-:-:S03]  /*19f0*/  MOV R11, UR21 ;  /* 0x00000015000b7c02 */ /* 0x008fc60008000f00 */
[----:B------:R3:W-:Y:S04]  /*1a00*/  @P1 ATOMS.ADD RZ, [UR4+-0x8], R9 ;  /* 0xfffff809ffff198c */ /* 0x0007e80008000004 */
[----:B------:R3:W-:Y:S01]  /*1a10*/  @P1 ATOMS.ADD RZ, [UR4+-0x4], R15 ;  /* 0xfffffc0fffff198c */ /* 0x0007e20008000004 */
[----:B-1----:R-:W-:-:S03]  /*1a20*/  MOV R12, UR22 ;  /* 0x00000016000c7c02 */ /* 0x002fc60008000f00 */
[----:B------:R3:W-:Y:S01]  /*1a30*/  @P1 ATOMS.ADD RZ, [UR4], R18 ;  /* 0x00000012ffff198c */ /* 0x0007e20008000004 */
[----:B------:R-:W-:Y:S02]  /*1a40*/  IADD3 R7, PT, PT, R7, 0x10, RZ ;  /* 0x0000001007077810 */ /* 0x000fe40007ffe0ff */
[----:B------:R-:W-:Y:S01]  /*1a50*/  LEA R8, R5, R8, 0x4 ;  /* 0x0000000805087211 */ /* 0x000fe200078e20ff */
[----:B------:R-:W-:-:S04]  /*1a60*/  IMAD R19, R4, R19, RZ ;  /* 0x0000001304137224 */ /* 0x000fc800078e02ff */
[----:B------:R1:W0:Y:S01]  /*1a70*/  REDUX.SUM UR5, R19 ;  /* 0x00000000130573c4 */ /* 0x000222000000c000 */
[----:B------:R-:W-:-:S07]  /*1a80*/  IMAD R23, R4, R23, RZ ;  /* 0x0000001704177224 */ /* 0x000fce00078e02ff */
[----:B------:R-:W2:Y:S01]  /*1a90*/  REDUX.SUM UR9, R23 ;  /* 0x00000000170973c4 */ /* 0x000ea2000000c000 */
[----:B-1----:R-:W-:-:S05]  /*1aa0*/  MOV R19, UR18 ;  /* 0x0000001200137c02 */ /* 0x002fca0008000f00 */
[----:B------:R3:W-:Y:S04]  /*1ab0*/  @P1 ATOMS.ADD RZ, [UR4+0x4], R19 ;  /* 0x00000413ffff198c */ /* 0x0007e80008000004 */
[----:B------:R3:W-:Y:S01]  /*1ac0*/  @P1 ATOMS.ADD RZ, [UR4+0x8], R20 ;  /* 0x00000814ffff198c */ /* 0x0007e20008000004 */
[----:B0-----:R-:W-:-:S03]  /*1ad0*/  MOV R13, UR5 ;  /* 0x00000005000d7c02 */ /* 0x001fc60008000f00 */
[----:B------:R3:W-:Y:S04]  /*1ae0*/  @P1 ATOMS.ADD RZ, [UR4+0xc], R10 ;  /* 0x00000c0affff198c */ /* 0x0007e80008000004 */
[----:B------:R3:W-:Y:S04]  /*1af0*/  @P1 ATOMS.ADD RZ, [UR4+0x10], R11 ;  /* 0x0000100bffff198c */ /* 0x0007e80008000004 */
[----:B------:R3:W-:Y:S01]  /*1b00*/  @P1 ATOMS.ADD RZ, [UR4+0x14], R12 ;  /* 0x0000140cffff198c */ /* 0x0007e20008000004 */
[----:B--2---:R-:W-:-:S03]  /*1b10*/  IMAD.U32 R14, RZ, RZ, UR9 ;  /* 0x00000009ff0e7e24 */ /* 0x004fc6000f8e00ff */
[----:B------:R3:W-:Y:S04]  /*1b20*/  @P1 ATOMS.ADD RZ, [UR4+0x18], R13 ;  /* 0x0000180dffff198c */ /* 0x0007e80008000004 */
[----:B------:R3:W-:Y:S01]  /*1b30*/  @P1 ATOMS.ADD RZ, [UR4+0x1c], R14 ;  /* 0x00001c0effff198c */ /* 0x0007e20008000004 */
[----:B------:R-:W-:Y:S01]  /*1b40*/  ISETP.NE.AND P1, PT, R7, RZ, PT ;  /* 0x000000ff0700720c */ /* 0x000fe20003f25270 */
[----:B------:R-:W-:-:S12]  /*1b50*/  UIADD3 UR4, UPT, UPT, UR4, 0x40, URZ ;  /* 0x0000004004047890 */ /* 0x000fd8000fffe0ff */
[----:B---3--:R-:W-:Y:S05]  /*1b60*/  @P1 BRA `(.L_x_14) ;  /* 0xfffffff8005c1947 */ /* 0x008fea000383ffff */
.L_x_13:
[----:B------:R-:W-:Y:S05]  /*1b70*/  @!P2 BRA `(.L_x_6) ;  /* 0x0000000400f8a947 */ /* 0x000fea0003800000 */
[----:B------:R-:W-:Y:S02]  /*1b80*/  ISETP.GE.U32.AND P1, PT, R3, 0x8, PT ;  /* 0x000000080300780c */ /* 0x000fe40003f26070 */
[----:B------:R-:W-:-:S04]  /*1b90*/  LOP3.LUT R7, R2, 0x7, RZ, 0xc0, !PT ;  /* 0x0000000702077812 */ /* 0x000fc800078ec0ff */
[----:B------:R-:W-:-:S07]  /*1ba0*/  ISETP.NE.AND P2, PT, R7, RZ, PT ;  /* 0x000000ff0700720c */ /* 0x000fce0003f45270 */
[----:B------:R-:W-:Y:S06]  /*1bb0*/  @!P1 BRA `(.L_x_15) ;  /* 0x0000000000ec9947 */ /* 0x000fec0003800000 */
[----:B------:R-:W1:Y:S01]  /*1bc0*/  LDC.64 R10, c[0x0][0x390] ;  /* 0x0000e400ff0a7b82 */ /* 0x000e620000000a00 */
[----:B------:R-:W-:-:S04]  /*1bd0*/  IMAD R3, R6, R5, R0 ;  /* 0x0000000506037224 */ /* 0x000fc800078e0200 */
[----:B-1----:R-:W-:-:S05]  /*1be0*/  IMAD.WIDE R10, R3, 0x4, R10 ;  /* 0x00000004030a7825 */ /* 0x002fca00078e020a */
[----:B------:R1:W2:Y:S01]  /*1bf0*/  LDG.E R3, desc[UR6][R10.64] ;  /* 0x000000060a037981 */ /* 0x0002a2000c1e1900 */
[----:B------:R-:W-:-:S04]  /*1c00*/  IMAD.WIDE R12, R5, 0x4, R10 ;  /* 0x00000004050c7825 */ /* 0x000fc800078e020a */
[C---:B------:R-:W-:Y:S02]  /*1c10*/  IMAD.WIDE R14, R5.reuse, 0x4, R12 ;  /* 0x00000004050e7825 */ /* 0x040fe400078e020c */
[----:B------:R-:W3:Y:S02]  /*1c20*/  LDG.E R13, desc[UR6][R12.64] ;  /* 0x000000060c0d7981 */ /* 0x000ee4000c1e1900 */
[C---:B------:R-:W-:Y:S02]  /*1c30*/  IMAD.WIDE R16, R5.reuse, 0x4, R14 ;  /* 0x0000000405107825 */ /* 0x040fe400078e020e */
[----:B------:R4:W3:Y:S02]  /*1c40*/  LDG.E R15, desc[UR6][R14.64] ;  /* 0x000000060e0f7981 */ /* 0x0008e4000c1e1900 */
[C---:B------:R-:W-:Y:S02]  /*1c50*/  IMAD.WIDE R18, R5.reuse, 0x4, R16 ;  /* 0x0000000405127825 */ /* 0x040fe400078e0210 */
[----:B------:R-:W3:Y:S02]  /*1c60*/  LDG.E R17, desc[UR6][R16.64] ;  /* 0x0000000610117981 */ /* 0x000ee4000c1e1900 */
[----:B------:R-:W-:-:S02]  /*1c70*/  IMAD.WIDE R20, R5, 0x4, R18 ;  /* 0x0000000405147825 */ /* 0x000fc400078e0212 */
[----:B------:R-:W3:Y:S02]  /*1c80*/  LDG.E R19, desc[UR6][R18.64] ;  /* 0x0000000612137981 */ /* 0x000ee4000c1e1900 */
[C---:B0-----:R-:W-:Y:S02]  /*1c90*/  IMAD.WIDE R8, R5.reuse, 0x4, R20 ;  /* 0x0000000405087825 */ /* 0x041fe400078e0214 */
[----:B------:R-:W3:Y:S02]  /*1ca0*/  LDG.E R21, desc[UR6][R20.64] ;  /* 0x0000000614157981 */ /* 0x000ee4000c1e1900 */
[----:B-1----:R-:W-:Y:S02]  /*1cb0*/  IMAD.WIDE R10, R5, 0x4, R8 ;  /* 0x00000004050a7825 */ /* 0x002fe400078e0208 */
[----:B------:R-:W3:Y:S04]  /*1cc0*/  LDG.E R23, desc[UR6][R8.64] ;  /* 0x0000000608177981 */ /* 0x000ee8000c1e1900 */
[----:B------:R-:W3:Y:S01]  /*1cd0*/  LDG.E R11, desc[UR6][R10.64] ;  /* 0x000000060a0b7981 */ /* 0x000ee2000c1e1900 */
[----:B----4-:R-:W0:Y:S01]  /*1ce0*/  S2R R14, SR_LANEID ;  /* 0x00000000000e7919 */ /* 0x010e220000000000 */
[----:B------:R-:W1:Y:S01]  /*1cf0*/  S2R R12, SR_CgaCtaId ;  /* 0x00000000000c7919 */ /* 0x000e620000008800 */
[----:B------:R-:W-:-:S02]  /*1d00*/  VOTEU.ANY UR4, UPT, PT ;  /* 0x0000000000047886 */ /* 0x000fc400038e0100 */
[----:B------:R-:W-:-:S06]  /*1d10*/  UFLO.U32 UR4, UR4 ;  /* 0x00000004000472bd */ /* 0x000fcc00080e0000 */
[----:B0-----:R-:W-:Y:S01]  /*1d20*/  ISETP.EQ.U32.AND P1, PT, R14, UR4, PT ;  /* 0x000000040e007c0c */ /* 0x001fe2000bf22070 */
[----:B--2--5:R-:W-:-:S04]  /*1d30*/  IMAD R3, R4, R3, RZ ;  /* 0x0000000304037224 */ /* 0x024fc800078e02ff */
[----:B------:R0:W-:Y:S01]  /*1d40*/  REDUX.SUM UR5, R3 ;  /* 0x00000000030573c4 */ /* 0x0001e2000000c000 */
[C---:B---3--:R-:W-:Y:S02]  /*1d50*/  IMAD R13, R4.reuse, R13, RZ ;  /* 0x0000000d040d7224 */ /* 0x048fe400078e02ff */
[----:B------:R-:W-:-:S05]  /*1d60*/  IMAD R15, R4, R15, RZ ;  /* 0x0000000f040f7224 */ /* 0x000fca00078e02ff */
[----:B------:R-:W2:Y:S01]  /*1d70*/  REDUX.SUM UR9, R13 ;  /* 0x000000000d0973c4 */ /* 0x000ea2000000c000 */
[----:B------:R-:W-:-:S07]  /*1d80*/  IMAD R17, R4, R17, RZ ;  /* 0x0000001104117224 */ /* 0x000fce00078e02ff */
[----:B------:R-:W3:Y:S01]  /*1d90*/  REDUX.SUM UR10, R15 ;  /* 0x000000000f0a73c4 */ /* 0x000ee2000000c000 */
[C---:B------:R-:W-:Y:S02]  /*1da0*/  IMAD R19, R4.reuse, R19, RZ ;  /* 0x0000001304137224 */ /* 0x040fe400078e02ff */
[----:B------:R-:W-:-:S05]  /*1db0*/  IMAD R21, R4, R21, RZ ;  /* 0x0000001504157224 */ /* 0x000fca00078e02ff */
[----:B------:R-:W4:Y:S01]  /*1dc0*/  REDUX.SUM UR11, R17 ;  /* 0x00000000110b73c4 */ /* 0x000f22000000c000 */
[----:B------:R-:W-:-:S07]  /*1dd0*/  IMAD R23, R4, R23, RZ ;  /* 0x0000001704177224 */ /* 0x000fce00078e02ff */
[----:B------:R-:W4:Y:S01]  /*1de0*/  REDUX.SUM UR12, R19 ;  /* 0x00000000130c73c4 */ /* 0x000f22000000c000 */
[----:B------:R-:W-:-:S07]  /*1df0*/  IMAD R11, R4, R11, RZ ;  /* 0x0000000b040b7224 */ /* 0x000fce00078e02ff */
[----:B------:R-:W4:Y:S08]  /*1e00*/  REDUX.SUM UR13, R21 ;  /* 0x00000000150d73c4 */ /* 0x000f30000000c000 */
[----:B------:R-:W4:Y:S08]  /*1e10*/  REDUX.SUM UR14, R23 ;  /* 0x00000000170e73c4 */ /* 0x000f30000000c000 */
[----:B------:R-:W4:Y:S01]  /*1e20*/  REDUX.SUM UR15, R11 ;  /* 0x000000000b0f73c4 */ /* 0x000f22000000c000 */
[----:B0-----:R-:W-:-:S04]  /*1e30*/  MOV R3, 0x400 ;  /* 0x0000040000037802 */ /* 0x001fc80000000f00 */
[----:B-1----:R-:W-:Y:S01]  /*1e40*/  LEA R3, R12, R3, 0x18 ;  /* 0x000000030c037211 */ /* 0x002fe200078ec0ff */
[----:B--2---:R-:W-:Y:S01]  /*1e50*/  IMAD.U32 R10, RZ, RZ, UR9 ;  /* 0x00000009ff0a7e24 */ /* 0x004fe2000f8e00ff */
[----:B------:R-:W-:Y:S02]  /*1e60*/  MOV R8, UR5 ;  /* 0x0000000500087c02 */ /* 0x000fe40008000f00 */
[----:B------:R-:W-:Y:S02]  /*1e70*/  LEA R3, R6, R3, 0x2 ;  /* 0x0000000306037211 */ /* 0x000fe400078e10ff */
[----:B---3--:R-:W-:Y:S02]  /*1e80*/  MOV R12, UR10 ;  /* 0x0000000a000c7c02 */ /* 0x008fe40008000f00 */
[----:B----4-:R-:W-:Y:S01]  /*1e90*/  MOV R14, UR11 ;  /* 0x0000000b000e7c02 */ /* 0x010fe20008000f00 */
[----:B------:R1:W-:Y:S01]  /*1ea0*/  @P1 ATOMS.ADD RZ, [R3], R8 ;  /* 0x0000000803ff138c */ /* 0x0003e20000000000 */
[----:B------:R-:W-:-:S02]  /*1eb0*/  MOV R16, UR12 ;  /* 0x0000000c00107c02 */ /* 0x000fc40008000f00 */
[----:B------:R-:W-:Y:S01]  /*1ec0*/  MOV R18, UR13 ;  /* 0x0000000d00127c02 */ /* 0x000fe20008000f00 */
[----:B------:R1:W-:Y:S01]  /*1ed0*/  @P1 ATOMS.ADD RZ, [R3+0x4], R10 ;  /* 0x0000040a03ff138c */ /* 0x0003e20000000000 */
[----:B------:R-:W-:-:S03]  /*1ee0*/  IMAD.U32 R20, RZ, RZ, UR14 ;  /* 0x0000000eff147e24 */ /* 0x000fc6000f8e00ff */
[----:B------:R1:W-:Y:S01]  /*1ef0*/  @P1 ATOMS.ADD RZ, [R3+0x8], R12 ;  /* 0x0000080c03ff138c */ /* 0x0003e20000000000 */
[----:B------:R-:W-:-:S03]  /*1f00*/  MOV R22, UR15 ;  /* 0x0000000f00167c02 */ /* 0x000fc60008000f00 */
[----:B------:R1:W-:Y:S04]  /*1f10*/  @P1 ATOMS.ADD RZ, [R3+0xc], R14 ;  /* 0x00000c0e03ff138c */ /* 0x0003e80000000000 */
[----:B------:R1:W-:Y:S04]  /*1f20*/  @P1 ATOMS.ADD RZ, [R3+0x10], R16 ;  /* 0x0000101003ff138c */ /* 0x0003e80000000000 */
[----:B------:R1:W-:Y:S04]  /*1f30*/  @P1 ATOMS.ADD RZ, [R3+0x14], R18 ;  /* 0x0000141203ff138c */ /* 0x0003e80000000000 */
[----:B------:R1:W-:Y:S04]  /*1f40*/  @P1 ATOMS.ADD RZ, [R3+0x18], R20 ;  /* 0x0000181403ff138c */ /* 0x0003e80000000000 */
[----:B------:R1:W-:Y:S01]  /*1f50*/  @P1 ATOMS.ADD RZ, [R3+0x1c], R22 ;  /* 0x00001c1603ff138c */ /* 0x0003e20000000000 */
[----:B------:R-:W-:-:S07]  /*1f60*/  IADD3 R6, PT, PT, R6, 0x8, RZ ;  /* 0x0000000806067810 */ /* 0x000fce0007ffe0ff */
.L_x_15:
[----:B------:R-:W-:Y:S05]  /*1f70*/  @!P2 BRA `(.L_x_6) ;  /* 0x0000000000f8a947 */ /* 0x000fea0003800000 */
[----:B------:R-:W-:Y:S02]  /*1f80*/  ISETP.GE.U32.AND P1, PT, R7, 0x4, PT ;  /* 0x000000040700780c */ /* 0x000fe40003f26070 */
[----:B-1----:R-:W-:-:S04]  /*1f90*/  LOP3.LUT R3, R2, 0x3, RZ, 0xc0, !PT ;  /* 0x0000000302037812 */ /* 0x002fc800078ec0ff */
[----:B------:R-:W-:-:S07]  /*1fa0*/  ISETP.NE.AND P2, PT, R3, RZ, PT ;  /* 0x000000ff0300720c */ /* 0x000fce0003f45270 */
[----:B------:R-:W-:Y:S06]  /*1fb0*/  @!P1 BRA `(.L_x_16) ;  /* 0x00000000008c9947 */ /* 0x000fec0003800000 */
[----:B0-----:R-:W0:Y:S01]  /*1fc0*/  LDC.64 R8, c[0x0][0x390] ;  /* 0x0000e400ff087b82 */ /* 0x001e220000000a00 */
[----:B------:R-:W-:-:S04]  /*1fd0*/  IMAD R7, R6, R5, R0 ;  /* 0x0000000506077224 */ /* 0x000fc800078e0200 */
[----:B0-----:R-:W-:-:S05]  /*1fe0*/  IMAD.WIDE R8, R7, 0x4, R8 ;  /* 0x0000000407087825 */ /* 0x001fca00078e0208 */
        /* <DEDUP_REMOVED lines=19> */
[----:B------:R-:W-:-:S03]  /*2120*/  IMAD R12, R4, R15, RZ ;  /* 0x0000000f040c7224 */ /* 0x000fc600078e02ff */
[C---:B------:R-:W-:Y:S02]  /*2130*/  LEA R11, R6.reuse, R7, 0x2 ;  /* 0x00000007060b7211 */ /* 0x040fe400078e10ff */
[----:B------:R-:W1:Y:S01]  /*2140*/  REDUX.SUM UR10, R19 ;  /* 0x00000000130a73c4 */ /* 0x000e62000000c000 */
[----:B------:R-:W-:-:S07]  /*2150*/  IADD3 R6, PT, PT, R6, 0x4, RZ ;  /* 0x0000000406067810 */ /* 0x000fce0007ffe0ff */
[----:B------:R-:W3:Y:S01]  /*2160*/  REDUX.SUM UR11, R12 ;  /* 0x000000000c0b73c4 */ /* 0x000ee2000000c000 */
[----:B--2---:R-:W-:-:S05]  /*2170*/  MOV R7, UR5 ;  /* 0x0000000500077c02 */ /* 0x004fca0008000f00 */
[----:B------:R2:W-:Y:S01]  /*2180*/  @P1 ATOMS.ADD RZ, [R11], R7 ;  /* 0x000000070bff138c */ /* 0x0005e20000000000 */
[----:B0-----:R-:W-:-:S05]  /*2190*/  IMAD.U32 R8, RZ, RZ, UR9 ;  /* 0x00000009ff087e24 */ /* 0x001fca000f8e00ff */
[----:B------:R2:W-:Y:S01]  /*21a0*/  @P1 ATOMS.ADD RZ, [R11+0x4], R8 ;  /* 0x000004080bff138c */ /* 0x0005e20000000000 */
[----:B-1----:R-:W-:-:S05]  /*21b0*/  MOV R9, UR10 ;  /* 0x0000000a00097c02 */ /* 0x002fca0008000f00 */
[----:B------:R2:W-:Y:S01]  /*21c0*/  @P1 ATOMS.ADD RZ, [R11+0x8], R9 ;  /* 0x000008090bff138c */ /* 0x0005e20000000000 */
[----:B---3--:R-:W-:-:S05]  /*21d0*/  MOV R10, UR11 ;  /* 0x0000000b000a7c02 */ /* 0x008fca0008000f00 */
[----:B------:R2:W-:Y:S02]  /*21e0*/  @P1 ATOMS.ADD RZ, [R11+0xc], R10 ;  /* 0x00000c0a0bff138c */ /* 0x0005e40000000000 */
.L_x_16:
[----:B------:R-:W-:Y:S05]  /*21f0*/  @!P2 BRA `(.L_x_6) ;  /* 0x000000000058a947 */ /* 0x000fea0003800000 */
[----:B--2---:R-:W1:Y:S01]  /*2200*/  S2R R10, SR_CgaCtaId ;  /* 0x00000000000a7919 */ /* 0x004e620000008800 */
[----:B0-----:R-:W0:Y:S01]  /*2210*/  LDC.64 R8, c[0x0][0x390] ;  /* 0x0000e400ff087b82 */ /* 0x001e220000000a00 */
[----:B------:R-:W-:Y:S01]  /*2220*/  MOV R7, 0x400 ;  /* 0x0000040000077802 */ /* 0x000fe20000000f00 */
[----:B------:R-:W-:-:S03]  /*2230*/  IMAD.MOV R3, RZ, RZ, -R3 ;  /* 0x000000ffff037224 */ /* 0x000fc600078e0a03 */
[----:B-1----:R-:W-:Y:S01]  /*2240*/  LEA R7, R10, R7, 0x18 ;  /* 0x000000070a077211 */ /* 0x002fe200078ec0ff */
[----:B------:R-:W-:-:S03]  /*2250*/  IMAD R10, R6, R5, R0 ;  /* 0x00000005060a7224 */ /* 0x000fc600078e0200 */
[----:B------:R-:W-:-:S07]  /*2260*/  LEA R0, R6, R7, 0x2 ;  /* 0x0000000706007211 */ /* 0x000fce00078e10ff */
.L_x_17:
[----:B0-----:R-:W-:-:S06]  /*2270*/  IMAD.WIDE R6, R10, 0x4, R8 ;  /* 0x000000040a067825 */ /* 0x001fcc00078e0208 */
[----:B------:R-:W2:Y:S01]  /*2280*/  LDG.E R7, desc[UR6][R6.64] ;  /* 0x0000000606077981 */ /* 0x000ea2000c1e1900 */
[----:B------:R-:W-:Y:S01]  /*2290*/  VOTEU.ANY UR4, UPT, PT ;  /* 0x0000000000047886 */ /* 0x000fe200038e0100 */
[----:B------:R-:W-:Y:S01]  /*22a0*/  IADD3 R3, PT, PT, R3, 0x1, RZ ;  /* 0x0000000103037810 */ /* 0x000fe20007ffe0ff */
[----:B------:R-:W-:Y:S01]  /*22b0*/  UFLO.U32 UR4, UR4 ;  /* 0x00000004000472bd */ /* 0x000fe200080e0000 */
[----:B------:R-:W0:Y:S01]  /*22c0*/  S2R R12, SR_LANEID ;  /* 0x00000000000c7919 */ /* 0x000e220000000000 */
[----:B------:R-:W-:-:S04]  /*22d0*/  IADD3 R10, PT, PT, R10, R5, RZ ;  /* 0x000000050a0a7210 */ /* 0x000fc80007ffe0ff */
        /* <DEDUP_REMOVED lines=8> */
.L_x_6:
[----:B------:R-:W-:Y:S06]  /*2360*/  BAR.SYNC.DEFER_BLOCKING 0x0 ;  /* 0x0000000000007b1d */ /* 0x000fec0000010000 */
[----:B-1----:R-:W-:Y:S05]  /*2370*/  @!P0 EXIT ;  /* 0x000000000000894d */ /* 0x002fea0003800000 */
[C---:B------:R-:W-:Y:S01]  /*2380*/  ISETP.GE.U32.AND P0, PT, R2.reuse, 0x8, PT ;  /* 0x000000080200780c */ /* 0x040fe20003f06070 */
[----:B------:R-:W-:Y:S01]  /*2390*/  IMAD.MOV.U32 R3, RZ, RZ, RZ ;  /* 0x000000ffff037224 */ /* 0x000fe200078e00ff */
[----:B------:R-:W-:-:S04]  /*23a0*/  LOP3.LUT R0, R2, 0x7, RZ, 0xc0, !PT ;  /* 0x0000000702007812 */ /* 0x000fc800078ec0ff */
[----:B------:R-:W-:-:S07]  /*23b0*/  ISETP.NE.AND P1, PT, R0, RZ, PT ;  /* 0x000000ff0000720c */ /* 0x000fce0003f25270 */
[----:B------:R-:W-:Y:S06]  /*23c0*/  @!P0 BRA `(.L_x_18) ;  /* 0x0000000000808947 */ /* 0x000fec0003800000 */
[----:B------:R-:W1:Y:S01]  /*23d0*/  S2UR UR5, SR_CgaCtaId ;  /* 0x00000000000579c3 */ /* 0x000e620000008800 */
[----:B------:R-:W-:Y:S01]  /*23e0*/  LOP3.LUT R3, R2, 0x7ffffff8, RZ, 0xc0, !PT ;  /* 0x7ffffff802037812 */ /* 0x000fe200078ec0ff */
[----:B------:R-:W-:Y:S01]  /*23f0*/  UMOV UR4, 0x400 ;  /* 0x0000040000047882 */ /* 0x000fe20000000000 */
[----:B------:R-:W-:Y:S02]  /*2400*/  MOV R5, UR8 ;  /* 0x0000000800057c02 */ /* 0x000fe40008000f00 */
[----:B------:R-:W-:-:S03]  /*2410*/  IADD3 R28, PT, PT, -R3, RZ, RZ ;  /* 0x000000ff031c7210 */ /* 0x000fc60007ffe1ff */
[----:B0----5:R-:W0:Y:S08]  /*2420*/  LDC R4, c[0x0][0x3b0] ;  /* 0x0000ec00ff047b82 */ /* 0x021e300000000800 */
[----:B--2---:R-:W2:Y:S01]  /*2430*/  LDC.64 R6, c[0x0][0x3a0] ;  /* 0x0000e800ff067b82 */ /* 0x004ea20000000a00 */
[----:B-1----:R-:W-:-:S04]  /*2440*/  ULEA UR4, UR5, UR4, 0x18 ;  /* 0x0000000405047291 */ /* 0x002fc8000f8ec0ff */
[----:B------:R-:W-:-:S12]  /*2450*/  UIADD3 UR4, UPT, UPT, UR4, 0x10, URZ ;  /* 0x0000001004047890 */ /* 0x000fd8000fffe0ff */
.L_x_19:
[----:B---3--:R-:W1:Y:S01]  /*2460*/  LDS.128 R8, [UR4+-0x10] ;  /* 0xfffff004ff087984 */ /* 0x008e620008000c00 */
[----:B--2---:R-:W-:Y:S01]  /*2470*/  IMAD.WIDE R24, R5, 0x4, R6 ;  /* 0x0000000405187825 */ /* 0x004fe200078e0206 */
[----:B------:R-:W-:Y:S02]  /*2480*/  IADD3 R28, PT, PT, R28, 0x8, RZ ;  /* 0x000000081c1c7810 */ /* 0x000fe40007ffe0ff */
[----:B------:R-:W2:Y:S01]  /*2490*/  LDS.128 R12, [UR4] ;  /* 0x00000004ff0c7984 */ /* 0x000ea20008000c00 */
[----:B------:R-:W-:Y:S01]  /*24a0*/  UIADD3 UR4, UPT, UPT, UR4, 0x20, URZ ;  /* 0x0000002004047890 */ /* 0x000fe2000fffe0ff */
[----:B------:R-:W-:Y:S01]  /*24b0*/  ISETP.NE.AND P0, PT, R28, RZ, PT ;  /* 0x000000ff1c00720c */ /* 0x000fe20003f05270 */
[C---:B0-----:R-:W-:Y:S01]  /*24c0*/  IMAD.WIDE R22, R4.reuse, 0x4, R24 ;  /* 0x0000000404167825 */ /* 0x041fe200078e0218 */
[----:B------:R-:W-:-:S03]  /*24d0*/  LEA R5, R4, R5, 0x3 ;  /* 0x0000000504057211 */ /* 0x000fc600078e18ff */
[----:B------:R-:W-:-:S04]  /*24e0*/  IMAD.WIDE R18, R4, 0x4, R22 ;  /* 0x0000000404127825 */ /* 0x000fc800078e0216 */
[----:B------:R-:W-:-:S04]  /*24f0*/  IMAD.WIDE R16, R4, 0x4, R18 ;  /* 0x0000000404107825 */ /* 0x000fc800078e0212 */
[----:B------:R-:W-:-:S04]  /*2500*/  IMAD.WIDE R20, R4, 0x4, R16 ;  /* 0x0000000404147825 */ /* 0x000fc800078e0210 */
[C---:B------:R-:W-:Y:S01]  /*2510*/  IMAD.WIDE R26, R4.reuse, 0x4, R20 ;  /* 0x00000004041a7825 */ /* 0x040fe200078e0214 */
[----:B-1----:R-:W-:Y:S04]  /*2520*/  STG.E desc[UR6][R24.64], R8 ;  /* 0x0000000818007986 */ /* 0x002fe8000c101906 */
[----:B------:R0:W-:Y:S04]  /*2530*/  STG.E desc[UR6][R22.64], R9 ;  /* 0x0000000916007986 */ /* 0x0001e8000c101906 */
[----:B------:R1:W-:Y:S04]  /*2540*/  STG.E desc[UR6][R18.64], R10 ;  /* 0x0000000a12007986 */ /* 0x0003e8000c101906 */
[----:B------:R3:W-:Y:S01]  /*2550*/  STG.E desc[UR6][R16.64], R11 ;  /* 0x0000000b10007986 */ /* 0x0007e2000c101906 */
[----:B0-----:R-:W-:-:S03]  /*2560*/  IMAD.WIDE R22, R4, 0x4, R26 ;  /* 0x0000000404167825 */ /* 0x001fc600078e021a */
[----:B--2---:R3:W-:Y:S04]  /*2570*/  STG.E desc[UR6][R20.64], R12 ;  /* 0x0000000c14007986 */ /* 0x0047e8000c101906 */
[----:B------:R3:W-:Y:S01]  /*2580*/  STG.E desc[UR6][R26.64], R13 ;  /* 0x0000000d1a007986 */ /* 0x0007e2000c101906 */
[----:B-1----:R-:W-:-:S03]  /*2590*/  IMAD.WIDE R18, R4, 0x4, R22 ;  /* 0x0000000404127825 */ /* 0x002fc600078e0216 */
[----:B------:R3:W-:Y:S04]  /*25a0*/  STG.E desc[UR6][R22.64], R14 ;  /* 0x0000000e16007986 */ /* 0x0007e8000c101906 */
[----:B------:R3:W-:Y:S01]  /*25b0*/  STG.E desc[UR6][R18.64], R15 ;  /* 0x0000000f12007986 */ /* 0x0007e2000c101906 */
[----:B------:R-:W-:Y:S05]  /*25c0*/  @P0 BRA `(.L_x_19) ;  /* 0xfffffffc00a40947 */ /* 0x000fea000383ffff */
.L_x_18:
[----:B------:R-:W-:Y:S05]  /*25d0*/  @!P1 EXIT ;  /* 0x000000000000994d */ /* 0x000fea0003800000 */
[----:B------:R-:W-:Y:S02]  /*25e0*/  ISETP.GE.U32.AND P0, PT, R0, 0x4, PT ;  /* 0x000000040000780c */ /* 0x000fe40003f06070 */
[----:B---3--:R-:W-:-:S04]  /*25f0*/  LOP3.LUT R16, R2, 0x3, RZ, 0xc0, !PT ;  /* 0x0000000302107812 */ /* 0x008fc800078ec0ff */
[----:B------:R-:W-:-:S07]  /*2600*/  ISETP.NE.AND P1, PT, R16, RZ, PT ;  /* 0x000000ff1000720c */ /* 0x000fce0003f25270 */
[----:B------:R-:W-:Y:S06]  /*2610*/  @!P0 BRA `(.L_x_20) ;  /* 0x0000000000488947 */ /* 0x000fec0003800000 */
[----:B------:R-:W1:Y:S01]  /*2620*/  S2R R5, SR_CgaCtaId ;  /* 0x0000000000057919 */ /* 0x000e620000008800 */
[----:B------:R-:W-:Y:S01]  /*2630*/  MOV R0, 0x400 ;  /* 0x0000040000007802 */ /* 0x000fe20000000f00 */
[----:B--2---:R-:W2:Y:S02]  /*2640*/  LDC R11, c[0x0][0x3b0] ;  /* 0x0000ec00ff0b7b82 */ /* 0x004ea40000000800 */
[----:B--2---:R-:W-:Y:S01]  /*2650*/  IMAD R7, R3, R11, UR8 ;  /* 0x0000000803077e24 */ /* 0x004fe2000f8e020b */
[----:B-1----:R-:W-:-:S05]  /*2660*/  LEA R0, R5, R0, 0x18 ;  /* 0x0000000005007211 */ /* 0x002fca00078ec0ff */
[----:B0----5:R-:W0:Y:S01]  /*2670*/  LDC.64 R4, c[0x0][0x3a0] ;  /* 0x0000e800ff047b82 */ /* 0x021e220000000a00 */
[C---:B------:R-:W-:Y:S01]  /*2680*/  IMAD R0, R3.reuse, 0x4, R0 ;  /* 0x0000000403007824 */ /* 0x040fe200078e0200 */
[----:B------:R-:W-:-:S04]  /*2690*/  IADD3 R3, PT, PT, R3, 0x4, RZ ;  /* 0x0000000403037810 */ /* 0x000fc80007ffe0ff */
[----:B------:R-:W1:Y:S04]  /*26a0*/  LDS.64 R12, [R0] ;  /* 0x00000000000c7984 */ /* 0x000e680000000a00 */
[----:B------:R-:W2:Y:S01]  /*26b0*/  LDS.64 R14, [R0+0x8] ;  /* 0x00000800000e7984 */ /* 0x000ea20000000a00 */
[----:B0-----:R-:W-:-:S04]  /*26c0*/  IMAD.WIDE R4, R7, 0x4, R4 ;  /* 0x0000000407047825 */ /* 0x001fc800078e0204 */
[----:B------:R-:W-:-:S04]  /*26d0*/  IMAD.WIDE R6, R11, 0x4, R4 ;  /* 0x000000040b067825 */ /* 0x000fc800078e0204 */
[----:B------:R-:W-:-:S04]  /*26e0*/  IMAD.WIDE R8, R11, 0x4, R6 ;  /* 0x000000040b087825 */ /* 0x000fc800078e0206 */
[----:B------:R-:W-:Y:S01]  /*26f0*/  IMAD.WIDE R10, R11, 0x4, R8 ;  /* 0x000000040b0a7825 */ /* 0x000fe200078e0208 */
[----:B-1----:R1:W-:Y:S04]  /*2700*/  STG.E desc[UR6][R4.64], R12 ;  /* 0x0000000c04007986 */ /* 0x0023e8000c101906 */
[----:B------:R1:W-:Y:S04]  /*2710*/  STG.E desc[UR6][R6.64], R13 ;  /* 0x0000000d06007986 */ /* 0x0003e8000c101906 */
[----:B--2---:R1:W-:Y:S04]  /*2720*/  STG.E desc[UR6][R8.64], R14 ;  /* 0x0000000e08007986 */ /* 0x0043e8000c101906 */
[----:B------:R1:W-:Y:S02]  /*2730*/  STG.E desc[UR6][R10.64], R15 ;  /* 0x0000000f0a007986 */ /* 0x0003e4000c101906 */
.L_x_20:
[----:B------:R-:W-:Y:S05]  /*2740*/  @!P1 EXIT ;  /* 0x000000000000994d */ /* 0x000fea0003800000 */
[----:B------:R-:W-:Y:S02]  /*2750*/  ISETP.NE.AND P0, PT, R16, 0x1, PT ;  /* 0x000000011000780c */ /* 0x000fe40003f05270 */
[----:B------:R-:W-:-:S04]  /*2760*/  LOP3.LUT R2, R2, 0x1, RZ, 0xc0, !PT ;  /* 0x0000000102027812 */ /* 0x000fc800078ec0ff */
[----:B------:R-:W-:-:S07]  /*2770*/  ISETP.NE.U32.AND P1, PT, R2, 0x1, PT ;  /* 0x000000010200780c */ /* 0x000fce0003f25070 */
[----:B------:R-:W-:Y:S06]  /*2780*/  @!P0 BRA `(.L_x_21) ;  /* 0x0000000000348947 */ /* 0x000fec0003800000 */
[----:B-1----:R-:W1:Y:S01]  /*2790*/  S2R R5, SR_CgaCtaId ;  /* 0x0000000000057919 */ /* 0x002e620000008800 */
[----:B------:R-:W-:Y:S01]  /*27a0*/  MOV R0, 0x400 ;  /* 0x0000040000007802 */ /* 0x000fe20000000f00 */
[----:B------:R-:W2:Y:S02]  /*27b0*/  LDC R6, c[0x0][0x3b0] ;  /* 0x0000ec00ff067b82 */ /* 0x000ea40000000800 */
[----:B--2---:R-:W-:Y:S01]  /*27c0*/  IMAD R7, R3, R6, UR8 ;  /* 0x0000000803077e24 */ /* 0x004fe2000f8e0206 */
[----:B-1----:R-:W-:-:S05]  /*27d0*/  LEA R0, R5, R0, 0x18 ;  /* 0x0000000005007211 */ /* 0x002fca00078ec0ff */
[----:B0----5:R-:W0:Y:S01]  /*27e0*/  LDC.64 R4, c[0x0][0x3a0] ;  /* 0x0000e800ff047b82 */ /* 0x021e220000000a00 */
[C---:B------:R-:W-:Y:S02]  /*27f0*/  LEA R0, R3.reuse, R0, 0x2 ;  /* 0x0000000003007211 */ /* 0x040fe400078e10ff */
[----:B------:R-:W-:-:S03]  /*2800*/  IADD3 R3, PT, PT, R3, 0x2, RZ ;  /* 0x0000000203037810 */ /* 0x000fc60007ffe0ff */
[----:B------:R-:W1:Y:S01]  /*2810*/  LDS.64 R8, [R0] ;  /* 0x0000000000087984 */ /* 0x000e620000000a00 */
[----:B0-----:R-:W-:-:S04]  /*2820*/  IMAD.WIDE R4, R7, 0x4, R4 ;  /* 0x0000000407047825 */ /* 0x001fc800078e0204 */
[----:B------:R-:W-:Y:S01]  /*2830*/  IMAD.WIDE R6, R6, 0x4, R4 ;  /* 0x0000000406067825 */ /* 0x000fe200078e0204 */
[----:B-1----:R3:W-:Y:S04]  /*2840*/  STG.E desc[UR6][R4.64], R8 ;  /* 0x0000000804007986 */ /* 0x0027e8000c101906 */
[----:B------:R3:W-:Y:S02]  /*2850*/  STG.E desc[UR6][R6.64], R9 ;  /* 0x0000000906007986 */ /* 0x0007e4000c101906 */
.L_x_21:
[----:B------:R-:W-:Y:S05]  /*2860*/  @P1 EXIT ;  /* 0x000000000000194d */ /* 0x000fea0003800000 */
[----:B-1-3--:R-:W1:Y:S01]  /*2870*/  S2R R5, SR_CgaCtaId ;  /* 0x0000000000057919 */ /* 0x00ae620000008800 */
[----:B------:R-:W-:Y:S01]  /*2880*/  MOV R0, 0x400 ;  /* 0x0000040000007802 */ /* 0x000fe20000000f00 */
[----:B------:R-:W3:Y:S03]  /*2890*/  LDC R2, c[0x0][0x3b0] ;  /* 0x0000ec00ff027b82 */ /* 0x000ee60000000800 */
[----:B-1----:R-:W-:-:S05]  /*28a0*/  LEA R0, R5, R0, 0x18 ;  /* 0x0000000005007211 */ /* 0x002fca00078ec0ff */
[----:B0----5:R-:W0:Y:S01]  /*28b0*/  LDC.64 R4, c[0x0][0x3a0] ;  /* 0x0000e800ff047b82 */ /* 0x021e220000000a00 */
[C---:B------:R-:W-:Y:S01]  /*28c0*/  LEA R0, R3.reuse, R0, 0x2 ;  /* 0x0000000003007211 */ /* 0x040fe200078e10ff */
[----:B---3--:R-:W-:-:S04]  /*28d0*/  IMAD R3, R3, R2, UR8 ;  /* 0x0000000803037e24 */ /* 0x008fc8000f8e0202 */
[----:B--2---:R-:W1:Y:S01]  /*28e0*/  LDS R7, [R0] ;  /* 0x0000000000077984 */ /* 0x004e620000000800 */
[----:B0-----:R-:W-:-:S05]  /*28f0*/  IMAD.WIDE R2, R3, 0x4, R4 ;  /* 0x0000000403027825 */ /* 0x001fca00078e0204 */
[----:B-1----:R-:W-:Y:S01]  /*2900*/  STG.E desc[UR6][R2.64], R7 ;  /* 0x0000000702007986 */ /* 0x002fe2000c101906 */
[----:B------:R-:W-:Y:S05]  /*2910*/  EXIT ;  /* 0x000000000000794d */ /* 0x000fea0003800000 */
.L_x_22:
[----:B------:R-:W-:-:S00]  /*2920*/  BRA `(.L_x_22) ;  /* 0xfffffffc00fc7947 */ /* 0x000fc0000383ffff */
[----:B------:R-:W-:-:S00]  /*2930*/  NOP ;  /* 0x0000000000007918 */ /* 0x000fc00000000000 */
        /* <DEDUP_REMOVED lines=12> */
.L_x_23:


//--------------------- .nv.shared._Z22matrix_multiply_kernelPiS_S_S_S_iii --------------------------
	.section	.nv.shared._Z22matrix_multiply_kernelPiS_S_S_S_iii,"aw",@nobits
	.sectionflags	@""
	.align	4
.nv.shared._Z22matrix_multiply_kernelPiS_S_S_S_iii:
	.zero		5120


//--------------------- .nv.shared.reserved.0     --------------------------
	.section	.nv.shared.reserved.0,"aw",@nobits
	.weak		__nv_reservedSMEM_offset_0_alias
	.size		__nv_reservedSMEM_offset_0_alias, 0, 64
	.other		__nv_reservedSMEM_offset_0_alias,@"STO_CUDA_RESERVED_SHARED STV_DEFAULT"
__nv_reservedSMEM_offset_0_alias:
	.zero		0
	.zero		64


//--------------------- .nv.constant0._Z22matrix_multiply_kernelPiS_S_S_S_iii --------------------------
	.section	.nv.constant0._Z22matrix_multiply_kernelPiS_S_S_S_iii,"a",@progbits
	.sectionflags	@""
	.align	4
.nv.constant0._Z22matrix_multiply_kernelPiS_S_S_S_iii:
	.zero		948


//--------------------- SYMBOLS --------------------------

	.type		.nv.reservedSmem.offset0,@object
	.size		.nv.reservedSmem.offset0,0x4
	.type		.nv.reservedSmem.cap,@object
	.size		.nv.reservedSmem.cap,0x4
